//
// Generated by NVIDIA NVVM Compiler
//
// Compiler Build ID: CL-36424714
// Cuda compilation tools, release 13.0, V13.0.88
// Based on NVVM 20.0.0
//

.version 9.0
.target sm_100
.address_size 64

	// .globl	wilders_batch_f32
// _ZZN34_INTERNAL_ca875629_4_k_cu_bd62936916block_reduce_sumEfE9warp_sums has been demoted

.visible .entry wilders_batch_f32(
	.param .u64 .ptr .align 1 wilders_batch_f32_param_0,
	.param .u64 .ptr .align 1 wilders_batch_f32_param_1,
	.param .u64 .ptr .align 1 wilders_batch_f32_param_2,
	.param .u64 .ptr .align 1 wilders_batch_f32_param_3,
	.param .u32 wilders_batch_f32_param_4,
	.param .u32 wilders_batch_f32_param_5,
	.param .u32 wilders_batch_f32_param_6,
	.param .u64 .ptr .align 1 wilders_batch_f32_param_7
)
{
	.reg .pred 	%p<31>;
	.reg .b32 	%r<88>;
	.reg .b32 	%f<63>;
	.reg .b64 	%rd<31>;
	// demoted variable
	.shared .align 4 .b8 _ZZN34_INTERNAL_ca875629_4_k_cu_bd62936916block_reduce_sumEfE9warp_sums[128];
	ld.param.u64 	%rd8, [wilders_batch_f32_param_0];
	ld.param.u64 	%rd5, [wilders_batch_f32_param_1];
	ld.param.u64 	%rd6, [wilders_batch_f32_param_2];
	ld.param.u64 	%rd7, [wilders_batch_f32_param_3];
	ld.param.u32 	%r37, [wilders_batch_f32_param_4];
	ld.param.u32 	%r38, [wilders_batch_f32_param_5];
	ld.param.u32 	%r39, [wilders_batch_f32_param_6];
	ld.param.u64 	%rd9, [wilders_batch_f32_param_7];
	cvta.to.global.u64 	%rd1, %rd8;
	cvta.to.global.u64 	%rd2, %rd9;
	mov.u32 	%r1, %ctaid.x;
	setp.ge.s32 	%p1, %r1, %r39;
	@%p1 bra 	$L__BB0_25;
	cvta.to.global.u64 	%rd10, %rd5;
	cvta.to.global.u64 	%rd11, %rd6;
	cvta.to.global.u64 	%rd12, %rd7;
	mul.wide.u32 	%rd13, %r1, 4;
	add.s64 	%rd14, %rd10, %rd13;
	ld.global.nc.u32 	%r2, [%rd14];
	add.s64 	%rd15, %rd11, %rd13;
	ld.global.nc.f32 	%f1, [%rd15];
	add.s64 	%rd16, %rd12, %rd13;
	ld.global.nc.u32 	%r40, [%rd16];
	setp.lt.s32 	%p2, %r2, 1;
	max.s32 	%r41, %r40, %r38;
	setp.ge.s32 	%p3, %r41, %r37;
	or.pred  	%p4, %p3, %p2;
	@%p4 bra 	$L__BB0_25;
	mul.lo.s32 	%r4, %r37, %r1;
	mov.u32 	%r5, %tid.x;
	setp.ge.s32 	%p5, %r5, %r37;
	@%p5 bra 	$L__BB0_5;
	mov.u32 	%r6, %ntid.x;
	mov.u32 	%r78, %r5;
$L__BB0_4:
	add.s32 	%r42, %r78, %r4;
	mul.wide.s32 	%rd17, %r42, 4;
	add.s64 	%rd18, %rd2, %rd17;
	mov.b32 	%r43, 2143289344;
	st.global.u32 	[%rd18], %r43;
	add.s32 	%r78, %r78, %r6;
	setp.lt.s32 	%p6, %r78, %r37;
	@%p6 bra 	$L__BB0_4;
$L__BB0_5:
	bar.sync 	0;
	setp.ge.u32 	%p7, %r5, %r2;
	mov.f32 	%f56, 0f00000000;
	@%p7 bra 	$L__BB0_10;
	mov.f32 	%f56, 0f00000000;
	mov.u32 	%r9, %ntid.x;
	mov.u32 	%r79, %r5;
$L__BB0_7:
	add.s32 	%r11, %r79, %r38;
	setp.ge.s32 	%p8, %r11, %r37;
	@%p8 bra 	$L__BB0_9;
	mul.wide.s32 	%rd19, %r11, 4;
	add.s64 	%rd20, %rd1, %rd19;
	ld.global.nc.f32 	%f19, [%rd20];
	add.f32 	%f56, %f56, %f19;
$L__BB0_9:
	add.s32 	%r79, %r79, %r9;
	setp.lt.s32 	%p9, %r79, %r2;
	@%p9 bra 	$L__BB0_7;
$L__BB0_10:
	and.b32  	%r13, %r5, 31;
	mov.b32 	%r44, %f56;
	shfl.sync.down.b32	%r45|%p10, %r44, 16, 31, -1;
	mov.b32 	%f20, %r45;
	add.f32 	%f21, %f56, %f20;
	mov.b32 	%r46, %f21;
	shfl.sync.down.b32	%r47|%p11, %r46, 8, 31, -1;
	mov.b32 	%f22, %r47;
	add.f32 	%f23, %f21, %f22;
	mov.b32 	%r48, %f23;
	shfl.sync.down.b32	%r49|%p12, %r48, 4, 31, -1;
	mov.b32 	%f24, %r49;
	add.f32 	%f25, %f23, %f24;
	mov.b32 	%r50, %f25;
	shfl.sync.down.b32	%r51|%p13, %r50, 2, 31, -1;
	mov.b32 	%f26, %r51;
	add.f32 	%f27, %f25, %f26;
	mov.b32 	%r52, %f27;
	shfl.sync.down.b32	%r53|%p14, %r52, 1, 31, -1;
	mov.b32 	%f28, %r53;
	add.f32 	%f6, %f27, %f28;
	setp.ne.s32 	%p15, %r13, 0;
	@%p15 bra 	$L__BB0_12;
	shr.u32 	%r54, %r5, 3;
	mov.u32 	%r55, _ZZN34_INTERNAL_ca875629_4_k_cu_bd62936916block_reduce_sumEfE9warp_sums;
	add.s32 	%r56, %r55, %r54;
	st.shared.f32 	[%r56], %f6;
$L__BB0_12:
	bar.sync 	0;
	setp.gt.u32 	%p16, %r5, 31;
	mov.f32 	%f59, 0f00000000;
	@%p16 bra 	$L__BB0_16;
	mov.u32 	%r57, %ntid.x;
	add.s32 	%r58, %r57, 31;
	shr.u32 	%r59, %r58, 5;
	setp.ge.u32 	%p17, %r13, %r59;
	mov.f32 	%f58, 0f00000000;
	@%p17 bra 	$L__BB0_15;
	shl.b32 	%r60, %r13, 2;
	mov.u32 	%r61, _ZZN34_INTERNAL_ca875629_4_k_cu_bd62936916block_reduce_sumEfE9warp_sums;
	add.s32 	%r62, %r61, %r60;
	ld.shared.f32 	%f58, [%r62];
$L__BB0_15:
	mov.b32 	%r63, %f58;
	shfl.sync.down.b32	%r64|%p18, %r63, 16, 31, -1;
	mov.b32 	%f31, %r64;
	add.f32 	%f32, %f58, %f31;
	mov.b32 	%r65, %f32;
	shfl.sync.down.b32	%r66|%p19, %r65, 8, 31, -1;
	mov.b32 	%f33, %r66;
	add.f32 	%f34, %f32, %f33;
	mov.b32 	%r67, %f34;
	shfl.sync.down.b32	%r68|%p20, %r67, 4, 31, -1;
	mov.b32 	%f35, %r68;
	add.f32 	%f36, %f34, %f35;
	mov.b32 	%r69, %f36;
	shfl.sync.down.b32	%r70|%p21, %r69, 2, 31, -1;
	mov.b32 	%f37, %r70;
	add.f32 	%f38, %f36, %f37;
	mov.b32 	%r71, %f38;
	shfl.sync.down.b32	%r72|%p22, %r71, 1, 31, -1;
	mov.b32 	%f39, %r72;
	add.f32 	%f59, %f38, %f39;
$L__BB0_16:
	setp.ne.s32 	%p23, %r5, 0;
	add.s32 	%r73, %r2, %r38;
	setp.gt.s32 	%p24, %r73, %r37;
	or.pred  	%p25, %p23, %p24;
	@%p25 bra 	$L__BB0_25;
	cvt.rn.f32.u32 	%f40, %r2;
	rcp.rn.f32 	%f41, %f40;
	mul.f32 	%f60, %f41, %f59;
	add.s32 	%r14, %r40, %r4;
	mul.wide.s32 	%rd21, %r14, 4;
	add.s64 	%rd22, %rd2, %rd21;
	st.global.f32 	[%rd22], %f60;
	add.s32 	%r83, %r40, 1;
	setp.ge.s32 	%p26, %r83, %r37;
	@%p26 bra 	$L__BB0_25;
	not.b32 	%r74, %r40;
	add.s32 	%r75, %r37, %r74;
	and.b32  	%r16, %r75, 3;
	setp.eq.s32 	%p27, %r16, 0;
	@%p27 bra 	$L__BB0_22;
	neg.s32 	%r82, %r16;
	add.s32 	%r80, %r14, 1;
	mov.u32 	%r81, %r40;
$L__BB0_20:
	.pragma "nounroll";
	mul.wide.s32 	%rd23, %r80, 4;
	add.s64 	%rd24, %rd2, %rd23;
	mul.wide.s32 	%rd25, %r83, 4;
	add.s64 	%rd26, %rd1, %rd25;
	ld.global.nc.f32 	%f42, [%rd26];
	sub.f32 	%f43, %f42, %f60;
	fma.rn.f32 	%f60, %f43, %f1, %f60;
	st.global.f32 	[%rd24], %f60;
	add.s32 	%r83, %r83, 1;
	add.s32 	%r82, %r82, 1;
	setp.ne.s32 	%p28, %r82, 0;
	add.s32 	%r81, %r81, 1;
	add.s32 	%r80, %r80, 1;
	@%p28 bra 	$L__BB0_20;
	add.s32 	%r83, %r81, 1;
$L__BB0_22:
	sub.s32 	%r76, %r37, %r40;
	add.s32 	%r77, %r76, -2;
	setp.lt.u32 	%p29, %r77, 3;
	@%p29 bra 	$L__BB0_25;
	sub.s32 	%r86, %r83, %r37;
	add.s64 	%rd3, %rd1, 8;
	add.s64 	%rd4, %rd2, 8;
	add.s32 	%r85, %r83, %r4;
$L__BB0_24:
	mul.wide.s32 	%rd27, %r83, 4;
	add.s64 	%rd28, %rd3, %rd27;
	mul.wide.s32 	%rd29, %r85, 4;
	add.s64 	%rd30, %rd4, %rd29;
	ld.global.nc.f32 	%f44, [%rd28+-8];
	sub.f32 	%f45, %f44, %f60;
	fma.rn.f32 	%f46, %f45, %f1, %f60;
	st.global.f32 	[%rd30+-8], %f46;
	ld.global.nc.f32 	%f47, [%rd28+-4];
	sub.f32 	%f48, %f47, %f46;
	fma.rn.f32 	%f49, %f48, %f1, %f46;
	st.global.f32 	[%rd30+-4], %f49;
	ld.global.nc.f32 	%f50, [%rd28];
	sub.f32 	%f51, %f50, %f49;
	fma.rn.f32 	%f52, %f51, %f1, %f49;
	st.global.f32 	[%rd30], %f52;
	ld.global.nc.f32 	%f53, [%rd28+4];
	sub.f32 	%f54, %f53, %f52;
	fma.rn.f32 	%f60, %f54, %f1, %f52;
	st.global.f32 	[%rd30+4], %f60;
	add.s32 	%r83, %r83, 4;
	add.s32 	%r86, %r86, 4;
	add.s32 	%r85, %r85, 4;
	setp.ne.s32 	%p30, %r86, 0;
	@%p30 bra 	$L__BB0_24;
$L__BB0_25:
	ret;

}
	// .globl	wilders_batch_warp_scan_f32
.visible .entry wilders_batch_warp_scan_f32(
	.param .u64 .ptr .align 1 wilders_batch_warp_scan_f32_param_0,
	.param .u64 .ptr .align 1 wilders_batch_warp_scan_f32_param_1,
	.param .u64 .ptr .align 1 wilders_batch_warp_scan_f32_param_2,
	.param .u64 .ptr .align 1 wilders_batch_warp_scan_f32_param_3,
	.param .u32 wilders_batch_warp_scan_f32_param_4,
	.param .u32 wilders_batch_warp_scan_f32_param_5,
	.param .u32 wilders_batch_warp_scan_f32_param_6,
	.param .u64 .ptr .align 1 wilders_batch_warp_scan_f32_param_7
)
{
	.reg .pred 	%p<93>;
	.reg .b32 	%r<176>;
	.reg .b32 	%f<201>;
	.reg .b64 	%rd<81>;

	ld.param.u64 	%rd21, [wilders_batch_warp_scan_f32_param_0];
	ld.param.u64 	%rd18, [wilders_batch_warp_scan_f32_param_1];
	ld.param.u64 	%rd19, [wilders_batch_warp_scan_f32_param_2];
	ld.param.u64 	%rd20, [wilders_batch_warp_scan_f32_param_3];
	ld.param.u32 	%r57, [wilders_batch_warp_scan_f32_param_4];
	ld.param.u32 	%r58, [wilders_batch_warp_scan_f32_param_5];
	ld.param.u32 	%r59, [wilders_batch_warp_scan_f32_param_6];
	ld.param.u64 	%rd22, [wilders_batch_warp_scan_f32_param_7];
	cvta.to.global.u64 	%rd1, %rd21;
	cvta.to.global.u64 	%rd2, %rd22;
	mov.u32 	%r1, %ctaid.x;
	setp.ge.s32 	%p6, %r1, %r59;
	@%p6 bra 	$L__BB1_49;
	setp.lt.s32 	%p7, %r57, 1;
	setp.lt.s32 	%p8, %r58, 0;
	or.pred  	%p9, %p7, %p8;
	@%p9 bra 	$L__BB1_49;
	setp.ge.u32 	%p10, %r58, %r57;
	mov.u32 	%r2, %tid.x;
	setp.gt.u32 	%p11, %r2, 31;
	or.pred  	%p12, %p11, %p10;
	@%p12 bra 	$L__BB1_49;
	cvta.to.global.u64 	%rd23, %rd18;
	mul.wide.u32 	%rd24, %r1, 4;
	add.s64 	%rd25, %rd23, %rd24;
	ld.global.nc.u32 	%r3, [%rd25];
	cvta.to.global.u64 	%rd26, %rd19;
	add.s64 	%rd27, %rd26, %rd24;
	ld.global.nc.f32 	%f1, [%rd27];
	cvta.to.global.u64 	%rd28, %rd20;
	add.s64 	%rd29, %rd28, %rd24;
	ld.global.nc.u32 	%r60, [%rd29];
	cvt.u64.u32 	%rd4, %r60;
	setp.lt.s32 	%p13, %r3, 1;
	setp.ge.s32 	%p14, %r60, %r57;
	or.pred  	%p15, %p13, %p14;
	@%p15 bra 	$L__BB1_49;
	cvt.u32.u64 	%r62, %rd4;
	mul.wide.u32 	%rd5, %r57, %r1;
	setp.ge.s32 	%p16, %r2, %r62;
	@%p16 bra 	$L__BB1_16;
	not.b32 	%r64, %r2;
	add.s32 	%r4, %r62, %r64;
	shr.u32 	%r65, %r4, 5;
	add.s32 	%r5, %r65, 1;
	and.b32  	%r6, %r5, 7;
	setp.lt.u32 	%p17, %r4, 224;
	mov.u32 	%r161, %r2;
	@%p17 bra 	$L__BB1_8;
	and.b32  	%r66, %r5, 268435448;
	neg.s32 	%r159, %r66;
	cvt.u64.u32 	%rd30, %r2;
	add.s64 	%rd31, %rd5, %rd30;
	shl.b64 	%rd32, %rd31, 2;
	add.s64 	%rd33, %rd32, %rd2;
	add.s64 	%rd78, %rd33, 512;
	mov.u32 	%r161, %r2;
$L__BB1_7:
	.pragma "nounroll";
	mov.b32 	%r67, 2143289344;
	st.global.u32 	[%rd78+-512], %r67;
	st.global.u32 	[%rd78+-384], %r67;
	st.global.u32 	[%rd78+-256], %r67;
	st.global.u32 	[%rd78+-128], %r67;
	st.global.u32 	[%rd78], %r67;
	st.global.u32 	[%rd78+128], %r67;
	st.global.u32 	[%rd78+256], %r67;
	st.global.u32 	[%rd78+384], %r67;
	add.s32 	%r161, %r161, 256;
	add.s32 	%r159, %r159, 8;
	add.s64 	%rd78, %rd78, 1024;
	setp.ne.s32 	%p18, %r159, 0;
	@%p18 bra 	$L__BB1_7;
$L__BB1_8:
	setp.eq.s32 	%p19, %r6, 0;
	@%p19 bra 	$L__BB1_16;
	setp.lt.u32 	%p20, %r6, 4;
	@%p20 bra 	$L__BB1_11;
	cvt.u64.u32 	%rd34, %r161;
	add.s64 	%rd35, %rd5, %rd34;
	shl.b64 	%rd36, %rd35, 2;
	add.s64 	%rd37, %rd2, %rd36;
	mov.b32 	%r68, 2143289344;
	st.global.u32 	[%rd37], %r68;
	st.global.u32 	[%rd37+128], %r68;
	st.global.u32 	[%rd37+256], %r68;
	st.global.u32 	[%rd37+384], %r68;
	add.s32 	%r161, %r161, 128;
$L__BB1_11:
	and.b32  	%r69, %r5, 3;
	setp.eq.s32 	%p21, %r69, 0;
	@%p21 bra 	$L__BB1_16;
	setp.eq.s32 	%p22, %r69, 1;
	@%p22 bra 	$L__BB1_14;
	cvt.u64.u32 	%rd38, %r161;
	add.s64 	%rd39, %rd5, %rd38;
	shl.b64 	%rd40, %rd39, 2;
	add.s64 	%rd41, %rd2, %rd40;
	mov.b32 	%r70, 2143289344;
	st.global.u32 	[%rd41], %r70;
	st.global.u32 	[%rd41+128], %r70;
	add.s32 	%r161, %r161, 64;
$L__BB1_14:
	and.b32  	%r71, %r4, 32;
	setp.ne.s32 	%p23, %r71, 0;
	@%p23 bra 	$L__BB1_16;
	cvt.u64.u32 	%rd42, %r161;
	add.s64 	%rd43, %rd5, %rd42;
	shl.b64 	%rd44, %rd43, 2;
	add.s64 	%rd45, %rd2, %rd44;
	mov.b32 	%r72, 2143289344;
	st.global.u32 	[%rd45], %r72;
$L__BB1_16:
	setp.ge.u32 	%p24, %r62, %r57;
	@%p24 bra 	$L__BB1_49;
	setp.ne.s32 	%p25, %r2, 0;
	mov.b32 	%r169, 0;
	@%p25 bra 	$L__BB1_31;
	and.b32  	%r17, %r3, 15;
	setp.lt.u32 	%p26, %r3, 16;
	mov.f32 	%f197, 0f00000000;
	mov.b32 	%r166, 0;
	@%p26 bra 	$L__BB1_21;
	and.b32  	%r166, %r3, 2147483632;
	neg.s32 	%r164, %r166;
	mul.wide.u32 	%rd46, %r58, 4;
	add.s64 	%rd47, %rd46, %rd1;
	add.s64 	%rd79, %rd47, 32;
	mov.f32 	%f197, 0f00000000;
$L__BB1_20:
	.pragma "nounroll";
	ld.global.nc.f32 	%f31, [%rd79+-32];
	add.f32 	%f32, %f197, %f31;
	ld.global.nc.f32 	%f33, [%rd79+-28];
	add.f32 	%f34, %f32, %f33;
	ld.global.nc.f32 	%f35, [%rd79+-24];
	add.f32 	%f36, %f34, %f35;
	ld.global.nc.f32 	%f37, [%rd79+-20];
	add.f32 	%f38, %f36, %f37;
	ld.global.nc.f32 	%f39, [%rd79+-16];
	add.f32 	%f40, %f38, %f39;
	ld.global.nc.f32 	%f41, [%rd79+-12];
	add.f32 	%f42, %f40, %f41;
	ld.global.nc.f32 	%f43, [%rd79+-8];
	add.f32 	%f44, %f42, %f43;
	ld.global.nc.f32 	%f45, [%rd79+-4];
	add.f32 	%f46, %f44, %f45;
	ld.global.nc.f32 	%f47, [%rd79];
	add.f32 	%f48, %f46, %f47;
	ld.global.nc.f32 	%f49, [%rd79+4];
	add.f32 	%f50, %f48, %f49;
	ld.global.nc.f32 	%f51, [%rd79+8];
	add.f32 	%f52, %f50, %f51;
	ld.global.nc.f32 	%f53, [%rd79+12];
	add.f32 	%f54, %f52, %f53;
	ld.global.nc.f32 	%f55, [%rd79+16];
	add.f32 	%f56, %f54, %f55;
	ld.global.nc.f32 	%f57, [%rd79+20];
	add.f32 	%f58, %f56, %f57;
	ld.global.nc.f32 	%f59, [%rd79+24];
	add.f32 	%f60, %f58, %f59;
	ld.global.nc.f32 	%f61, [%rd79+28];
	add.f32 	%f197, %f60, %f61;
	add.s32 	%r164, %r164, 16;
	add.s64 	%rd79, %rd79, 64;
	setp.ne.s32 	%p27, %r164, 0;
	@%p27 bra 	$L__BB1_20;
$L__BB1_21:
	setp.eq.s32 	%p28, %r17, 0;
	@%p28 bra 	$L__BB1_30;
	and.b32  	%r23, %r3, 7;
	setp.lt.u32 	%p29, %r17, 8;
	@%p29 bra 	$L__BB1_24;
	add.s32 	%r76, %r166, %r58;
	mul.wide.u32 	%rd48, %r76, 4;
	add.s64 	%rd49, %rd1, %rd48;
	ld.global.nc.f32 	%f63, [%rd49];
	add.f32 	%f64, %f197, %f63;
	cvt.u64.u32 	%rd50, %r58;
	cvt.u64.u32 	%rd51, %r166;
	add.s64 	%rd52, %rd51, %rd50;
	shl.b64 	%rd53, %rd52, 2;
	add.s64 	%rd54, %rd1, %rd53;
	ld.global.nc.f32 	%f65, [%rd54+4];
	add.f32 	%f66, %f64, %f65;
	ld.global.nc.f32 	%f67, [%rd54+8];
	add.f32 	%f68, %f66, %f67;
	ld.global.nc.f32 	%f69, [%rd54+12];
	add.f32 	%f70, %f68, %f69;
	ld.global.nc.f32 	%f71, [%rd54+16];
	add.f32 	%f72, %f70, %f71;
	ld.global.nc.f32 	%f73, [%rd54+20];
	add.f32 	%f74, %f72, %f73;
	ld.global.nc.f32 	%f75, [%rd54+24];
	add.f32 	%f76, %f74, %f75;
	ld.global.nc.f32 	%f77, [%rd54+28];
	add.f32 	%f197, %f76, %f77;
	add.s32 	%r166, %r166, 8;
$L__BB1_24:
	setp.eq.s32 	%p30, %r23, 0;
	@%p30 bra 	$L__BB1_30;
	and.b32  	%r26, %r3, 3;
	setp.lt.u32 	%p31, %r23, 4;
	@%p31 bra 	$L__BB1_27;
	add.s32 	%r77, %r166, %r58;
	mul.wide.u32 	%rd55, %r77, 4;
	add.s64 	%rd56, %rd1, %rd55;
	ld.global.nc.f32 	%f79, [%rd56];
	add.f32 	%f80, %f197, %f79;
	cvt.u64.u32 	%rd57, %r58;
	cvt.u64.u32 	%rd58, %r166;
	add.s64 	%rd59, %rd58, %rd57;
	shl.b64 	%rd60, %rd59, 2;
	add.s64 	%rd61, %rd1, %rd60;
	ld.global.nc.f32 	%f81, [%rd61+4];
	add.f32 	%f82, %f80, %f81;
	ld.global.nc.f32 	%f83, [%rd61+8];
	add.f32 	%f84, %f82, %f83;
	ld.global.nc.f32 	%f85, [%rd61+12];
	add.f32 	%f197, %f84, %f85;
	add.s32 	%r166, %r166, 4;
$L__BB1_27:
	setp.eq.s32 	%p32, %r26, 0;
	@%p32 bra 	$L__BB1_30;
	add.s32 	%r78, %r166, %r58;
	mul.wide.u32 	%rd62, %r78, 4;
	add.s64 	%rd80, %rd1, %rd62;
	neg.s32 	%r168, %r26;
$L__BB1_29:
	.pragma "nounroll";
	ld.global.nc.f32 	%f86, [%rd80];
	add.f32 	%f197, %f197, %f86;
	add.s64 	%rd80, %rd80, 4;
	add.s32 	%r168, %r168, 1;
	setp.ne.s32 	%p33, %r168, 0;
	@%p33 bra 	$L__BB1_29;
$L__BB1_30:
	cvt.rn.f32.u32 	%f87, %r3;
	div.rn.f32 	%f88, %f197, %f87;
	add.s64 	%rd63, %rd5, %rd4;
	shl.b64 	%rd64, %rd63, 2;
	add.s64 	%rd65, %rd2, %rd64;
	st.global.f32 	[%rd65], %f88;
	mov.b32 	%r169, %f88;
$L__BB1_31:
	shfl.sync.idx.b32	%r175|%p1, %r169, 0, 31, -1;
	add.s32 	%r171, %r62, 1;
	setp.le.u32 	%p34, %r57, %r171;
	@%p34 bra 	$L__BB1_49;
	mov.f32 	%f89, 0f3F800000;
	sub.f32 	%f15, %f89, %f1;
	add.s32 	%r37, %r62, 33;
	max.s32 	%r81, %r57, %r37;
	sub.s32 	%r82, %r81, %r62;
	add.s32 	%r38, %r82, -2;
	and.b32  	%r83, %r38, 32;
	setp.ne.s32 	%p35, %r83, 0;
	@%p35 bra 	$L__BB1_38;
	add.s32 	%r39, %r171, %r2;
	setp.ge.u32 	%p36, %r39, %r57;
	setp.lt.u32 	%p37, %r39, %r57;
	selp.f32 	%f16, %f15, 0f3F800000, %p37;
	mov.f32 	%f198, 0f00000000;
	@%p36 bra 	$L__BB1_35;
	cvt.u64.u32 	%rd66, %r2;
	add.s64 	%rd67, %rd4, %rd66;
	shl.b64 	%rd68, %rd67, 2;
	add.s64 	%rd69, %rd1, %rd68;
	ld.global.nc.f32 	%f91, [%rd69+4];
	mul.f32 	%f198, %f1, %f91;
$L__BB1_35:
	setp.ge.u32 	%p38, %r39, %r57;
	setp.eq.s32 	%p39, %r2, 0;
	mov.b32 	%r84, %f16;
	shfl.sync.up.b32	%r85|%p40, %r84, 1, 0, -1;
	mov.b32 	%r86, %f198;
	shfl.sync.up.b32	%r87|%p41, %r86, 1, 0, -1;
	mov.b32 	%f92, %r87;
	mov.b32 	%f93, %r85;
	mul.f32 	%f94, %f16, %f93;
	fma.rn.f32 	%f95, %f16, %f92, %f198;
	selp.f32 	%f96, %f16, %f94, %p39;
	selp.f32 	%f97, %f198, %f95, %p39;
	mov.b32 	%r88, %f96;
	shfl.sync.up.b32	%r89|%p42, %r88, 2, 0, -1;
	mov.b32 	%r90, %f97;
	shfl.sync.up.b32	%r91|%p43, %r90, 2, 0, -1;
	setp.lt.u32 	%p44, %r2, 2;
	mov.b32 	%f98, %r91;
	mov.b32 	%f99, %r89;
	mul.f32 	%f100, %f96, %f99;
	fma.rn.f32 	%f101, %f96, %f98, %f97;
	selp.f32 	%f102, %f96, %f100, %p44;
	selp.f32 	%f103, %f97, %f101, %p44;
	mov.b32 	%r92, %f102;
	shfl.sync.up.b32	%r93|%p45, %r92, 4, 0, -1;
	mov.b32 	%r94, %f103;
	shfl.sync.up.b32	%r95|%p46, %r94, 4, 0, -1;
	setp.lt.u32 	%p47, %r2, 4;
	mov.b32 	%f104, %r95;
	mov.b32 	%f105, %r93;
	mul.f32 	%f106, %f102, %f105;
	fma.rn.f32 	%f107, %f102, %f104, %f103;
	selp.f32 	%f108, %f102, %f106, %p47;
	selp.f32 	%f109, %f103, %f107, %p47;
	mov.b32 	%r96, %f108;
	shfl.sync.up.b32	%r97|%p48, %r96, 8, 0, -1;
	mov.b32 	%r98, %f109;
	shfl.sync.up.b32	%r99|%p49, %r98, 8, 0, -1;
	setp.lt.u32 	%p50, %r2, 8;
	mov.b32 	%f110, %r99;
	mov.b32 	%f111, %r97;
	mul.f32 	%f112, %f108, %f111;
	fma.rn.f32 	%f113, %f108, %f110, %f109;
	selp.f32 	%f114, %f108, %f112, %p50;
	selp.f32 	%f115, %f109, %f113, %p50;
	mov.b32 	%r100, %f114;
	shfl.sync.up.b32	%r101|%p51, %r100, 16, 0, -1;
	mov.b32 	%r102, %f115;
	shfl.sync.up.b32	%r103|%p52, %r102, 16, 0, -1;
	setp.lt.u32 	%p53, %r2, 16;
	mov.b32 	%f116, %r103;
	mov.b32 	%f117, %r101;
	mul.f32 	%f118, %f114, %f117;
	fma.rn.f32 	%f119, %f114, %f116, %f115;
	selp.f32 	%f120, %f114, %f118, %p53;
	selp.f32 	%f121, %f115, %f119, %p53;
	mov.b32 	%f122, %r175;
	fma.rn.f32 	%f19, %f120, %f122, %f121;
	@%p38 bra 	$L__BB1_37;
	cvt.u64.u32 	%rd70, %r2;
	add.s64 	%rd71, %rd4, %rd70;
	add.s64 	%rd72, %rd5, %rd71;
	shl.b64 	%rd73, %rd72, 2;
	add.s64 	%rd74, %rd2, %rd73;
	st.global.f32 	[%rd74+4], %f19;
$L__BB1_37:
	sub.s32 	%r104, %r57, %r171;
	min.s32 	%r105, %r104, 32;
	add.s32 	%r106, %r105, -1;
	mov.b32 	%r107, %f19;
	shfl.sync.idx.b32	%r175|%p2, %r107, %r106, 31, -1;
	mov.u32 	%r171, %r37;
$L__BB1_38:
	setp.lt.u32 	%p54, %r38, 32;
	@%p54 bra 	$L__BB1_49;
	add.s32 	%r174, %r171, 32;
	sub.s32 	%r173, %r57, %r171;
	add.s32 	%r172, %r2, %r171;
$L__BB1_40:
	setp.ge.s32 	%p55, %r172, %r57;
	setp.lt.s32 	%p56, %r172, %r57;
	selp.f32 	%f20, %f15, 0f3F800000, %p56;
	cvt.s64.s32 	%rd15, %r172;
	mul.wide.s32 	%rd75, %r172, 4;
	add.s64 	%rd16, %rd1, %rd75;
	mov.f32 	%f199, 0f00000000;
	@%p55 bra 	$L__BB1_42;
	ld.global.nc.f32 	%f124, [%rd16];
	mul.f32 	%f199, %f1, %f124;
$L__BB1_42:
	cvt.u32.u64 	%r108, %rd15;
	setp.ge.s32 	%p57, %r108, %r57;
	setp.lt.u32 	%p58, %r2, 16;
	setp.lt.u32 	%p59, %r2, 8;
	setp.lt.u32 	%p60, %r2, 4;
	setp.lt.u32 	%p61, %r2, 2;
	setp.eq.s32 	%p62, %r2, 0;
	mov.b32 	%r109, %f20;
	shfl.sync.up.b32	%r110|%p63, %r109, 1, 0, -1;
	mov.b32 	%r111, %f199;
	shfl.sync.up.b32	%r112|%p64, %r111, 1, 0, -1;
	mov.b32 	%f125, %r112;
	mov.b32 	%f126, %r110;
	mul.f32 	%f127, %f20, %f126;
	fma.rn.f32 	%f128, %f20, %f125, %f199;
	selp.f32 	%f129, %f20, %f127, %p62;
	selp.f32 	%f130, %f199, %f128, %p62;
	mov.b32 	%r113, %f129;
	shfl.sync.up.b32	%r114|%p65, %r113, 2, 0, -1;
	mov.b32 	%r115, %f130;
	shfl.sync.up.b32	%r116|%p66, %r115, 2, 0, -1;
	mov.b32 	%f131, %r116;
	mov.b32 	%f132, %r114;
	mul.f32 	%f133, %f129, %f132;
	fma.rn.f32 	%f134, %f129, %f131, %f130;
	selp.f32 	%f135, %f129, %f133, %p61;
	selp.f32 	%f136, %f130, %f134, %p61;
	mov.b32 	%r117, %f135;
	shfl.sync.up.b32	%r118|%p67, %r117, 4, 0, -1;
	mov.b32 	%r119, %f136;
	shfl.sync.up.b32	%r120|%p68, %r119, 4, 0, -1;
	mov.b32 	%f137, %r120;
	mov.b32 	%f138, %r118;
	mul.f32 	%f139, %f135, %f138;
	fma.rn.f32 	%f140, %f135, %f137, %f136;
	selp.f32 	%f141, %f135, %f139, %p60;
	selp.f32 	%f142, %f136, %f140, %p60;
	mov.b32 	%r121, %f141;
	shfl.sync.up.b32	%r122|%p69, %r121, 8, 0, -1;
	mov.b32 	%r123, %f142;
	shfl.sync.up.b32	%r124|%p70, %r123, 8, 0, -1;
	mov.b32 	%f143, %r124;
	mov.b32 	%f144, %r122;
	mul.f32 	%f145, %f141, %f144;
	fma.rn.f32 	%f146, %f141, %f143, %f142;
	selp.f32 	%f147, %f141, %f145, %p59;
	selp.f32 	%f148, %f142, %f146, %p59;
	mov.b32 	%r125, %f147;
	shfl.sync.up.b32	%r126|%p71, %r125, 16, 0, -1;
	mov.b32 	%r127, %f148;
	shfl.sync.up.b32	%r128|%p72, %r127, 16, 0, -1;
	mov.b32 	%f149, %r128;
	mov.b32 	%f150, %r126;
	mul.f32 	%f151, %f147, %f150;
	fma.rn.f32 	%f152, %f147, %f149, %f148;
	selp.f32 	%f153, %f147, %f151, %p58;
	selp.f32 	%f154, %f148, %f152, %p58;
	mov.b32 	%f155, %r175;
	fma.rn.f32 	%f23, %f153, %f155, %f154;
	add.s64 	%rd76, %rd5, %rd15;
	shl.b64 	%rd77, %rd76, 2;
	add.s64 	%rd17, %rd2, %rd77;
	@%p57 bra 	$L__BB1_44;
	st.global.f32 	[%rd17], %f23;
$L__BB1_44:
	min.s32 	%r130, %r173, 32;
	add.s32 	%r131, %r130, -1;
	mov.b32 	%r132, %f23;
	shfl.sync.idx.b32	%r51|%p73, %r132, %r131, 31, -1;
	add.s32 	%r52, %r108, 32;
	setp.ge.s32 	%p74, %r52, %r57;
	setp.lt.s32 	%p75, %r52, %r57;
	selp.f32 	%f24, %f15, 0f3F800000, %p75;
	mov.f32 	%f200, 0f00000000;
	@%p74 bra 	$L__BB1_46;
	ld.global.nc.f32 	%f157, [%rd16+128];
	mul.f32 	%f200, %f1, %f157;
$L__BB1_46:
	setp.ge.s32 	%p76, %r52, %r57;
	setp.lt.u32 	%p77, %r2, 16;
	setp.lt.u32 	%p78, %r2, 8;
	setp.lt.u32 	%p79, %r2, 4;
	setp.lt.u32 	%p80, %r2, 2;
	setp.eq.s32 	%p81, %r2, 0;
	mov.b32 	%r133, %f24;
	shfl.sync.up.b32	%r134|%p82, %r133, 1, 0, -1;
	mov.b32 	%r135, %f200;
	shfl.sync.up.b32	%r136|%p83, %r135, 1, 0, -1;
	mov.b32 	%f158, %r136;
	mov.b32 	%f159, %r134;
	mul.f32 	%f160, %f24, %f159;
	fma.rn.f32 	%f161, %f24, %f158, %f200;
	selp.f32 	%f162, %f24, %f160, %p81;
	selp.f32 	%f163, %f200, %f161, %p81;
	mov.b32 	%r137, %f162;
	shfl.sync.up.b32	%r138|%p84, %r137, 2, 0, -1;
	mov.b32 	%r139, %f163;
	shfl.sync.up.b32	%r140|%p85, %r139, 2, 0, -1;
	mov.b32 	%f164, %r140;
	mov.b32 	%f165, %r138;
	mul.f32 	%f166, %f162, %f165;
	fma.rn.f32 	%f167, %f162, %f164, %f163;
	selp.f32 	%f168, %f162, %f166, %p80;
	selp.f32 	%f169, %f163, %f167, %p80;
	mov.b32 	%r141, %f168;
	shfl.sync.up.b32	%r142|%p86, %r141, 4, 0, -1;
	mov.b32 	%r143, %f169;
	shfl.sync.up.b32	%r144|%p87, %r143, 4, 0, -1;
	mov.b32 	%f170, %r144;
	mov.b32 	%f171, %r142;
	mul.f32 	%f172, %f168, %f171;
	fma.rn.f32 	%f173, %f168, %f170, %f169;
	selp.f32 	%f174, %f168, %f172, %p79;
	selp.f32 	%f175, %f169, %f173, %p79;
	mov.b32 	%r145, %f174;
	shfl.sync.up.b32	%r146|%p88, %r145, 8, 0, -1;
	mov.b32 	%r147, %f175;
	shfl.sync.up.b32	%r148|%p89, %r147, 8, 0, -1;
	mov.b32 	%f176, %r148;
	mov.b32 	%f177, %r146;
	mul.f32 	%f178, %f174, %f177;
	fma.rn.f32 	%f179, %f174, %f176, %f175;
	selp.f32 	%f180, %f174, %f178, %p78;
	selp.f32 	%f181, %f175, %f179, %p78;
	mov.b32 	%r149, %f180;
	shfl.sync.up.b32	%r150|%p90, %r149, 16, 0, -1;
	mov.b32 	%r151, %f181;
	shfl.sync.up.b32	%r152|%p91, %r151, 16, 0, -1;
	mov.b32 	%f182, %r152;
	mov.b32 	%f183, %r150;
	mul.f32 	%f184, %f180, %f183;
	fma.rn.f32 	%f185, %f180, %f182, %f181;
	selp.f32 	%f186, %f180, %f184, %p77;
	selp.f32 	%f187, %f181, %f185, %p77;
	mov.b32 	%f188, %r51;
	fma.rn.f32 	%f27, %f186, %f188, %f187;
	@%p76 bra 	$L__BB1_48;
	st.global.f32 	[%rd17+128], %f27;
$L__BB1_48:
	cvt.u32.u64 	%r153, %rd15;
	add.s32 	%r154, %r173, -32;
	min.s32 	%r155, %r154, 32;
	add.s32 	%r156, %r155, -1;
	mov.b32 	%r157, %f27;
	shfl.sync.idx.b32	%r175|%p5, %r157, %r156, 31, -1;
	add.s32 	%r54, %r174, 64;
	add.s32 	%r158, %r174, 32;
	add.s32 	%r173, %r173, -64;
	add.s32 	%r172, %r153, 64;
	setp.lt.s32 	%p92, %r158, %r57;
	mov.u32 	%r174, %r54;
	@%p92 bra 	$L__BB1_40;
$L__BB1_49:
	ret;

}
	// .globl	wilders_many_series_one_param_f32
.visible .entry wilders_many_series_one_param_f32(
	.param .u64 .ptr .align 1 wilders_many_series_one_param_f32_param_0,
	.param .u64 .ptr .align 1 wilders_many_series_one_param_f32_param_1,
	.param .u32 wilders_many_series_one_param_f32_param_2,
	.param .f32 wilders_many_series_one_param_f32_param_3,
	.param .u32 wilders_many_series_one_param_f32_param_4,
	.param .u32 wilders_many_series_one_param_f32_param_5,
	.param .u64 .ptr .align 1 wilders_many_series_one_param_f32_param_6
)
{
	.reg .pred 	%p<37>;
	.reg .b32 	%r<219>;
	.reg .b32 	%f<124>;
	.reg .b64 	%rd<121>;

	ld.param.u64 	%rd11, [wilders_many_series_one_param_f32_param_0];
	ld.param.u64 	%rd10, [wilders_many_series_one_param_f32_param_1];
	ld.param.u32 	%r81, [wilders_many_series_one_param_f32_param_2];
	ld.param.f32 	%f24, [wilders_many_series_one_param_f32_param_3];
	ld.param.u32 	%r82, [wilders_many_series_one_param_f32_param_4];
	ld.param.u32 	%r83, [wilders_many_series_one_param_f32_param_5];
	ld.param.u64 	%rd12, [wilders_many_series_one_param_f32_param_6];
	cvta.to.global.u64 	%rd1, %rd11;
	cvta.to.global.u64 	%rd2, %rd12;
	min.s32 	%r84, %r81, %r82;
	min.s32 	%r85, %r84, %r83;
	setp.lt.s32 	%p1, %r85, 1;
	@%p1 bra 	$L__BB2_41;
	mov.u32 	%r1, %tid.x;
	and.b32  	%r2, %r1, 31;
	mov.u32 	%r3, %ntid.x;
	setp.lt.u32 	%p2, %r3, 32;
	@%p2 bra 	$L__BB2_41;
	shr.u32 	%r4, %r3, 5;
	shr.u32 	%r86, %r1, 5;
	mov.u32 	%r87, %ctaid.x;
	mad.lo.s32 	%r198, %r4, %r87, %r86;
	setp.ge.s32 	%p3, %r198, %r82;
	@%p3 bra 	$L__BB2_41;
	cvt.rn.f32.u32 	%f25, %r81;
	rcp.rn.f32 	%f1, %f25;
	not.b32 	%r88, %r2;
	add.s32 	%r6, %r83, %r88;
	shr.u32 	%r89, %r6, 5;
	add.s32 	%r90, %r89, 1;
	and.b32  	%r7, %r90, 7;
	add.s32 	%r8, %r81, %r88;
	shr.u32 	%r91, %r8, 5;
	add.s32 	%r92, %r91, 1;
	and.b32  	%r9, %r92, 15;
	and.b32  	%r10, %r92, 7;
	and.b32  	%r11, %r90, 3;
	and.b32  	%r12, %r92, 268435440;
	and.b32  	%r13, %r92, 3;
	sub.s32 	%r14, %r81, %r83;
	or.b32  	%r93, %r2, 128;
	mul.lo.s32 	%r15, %r82, %r93;
	shl.b32 	%r16, %r82, 8;
	or.b32  	%r94, %r2, 160;
	mul.lo.s32 	%r17, %r82, %r94;
	or.b32  	%r95, %r2, 192;
	mul.lo.s32 	%r18, %r82, %r95;
	or.b32  	%r96, %r2, 224;
	mul.lo.s32 	%r19, %r82, %r96;
	or.b32  	%r97, %r2, 64;
	mul.lo.s32 	%r20, %r82, %r97;
	or.b32  	%r98, %r2, 96;
	mul.lo.s32 	%r21, %r82, %r98;
	or.b32  	%r99, %r2, 32;
	mul.lo.s32 	%r22, %r82, %r99;
	mul.lo.s32 	%r23, %r82, %r2;
	and.b32  	%r100, %r90, 268435448;
	neg.s32 	%r24, %r100;
	cvta.to.global.u64 	%rd3, %rd10;
	mov.u32 	%r101, %nctaid.x;
	mul.lo.s32 	%r25, %r4, %r101;
	mul.wide.u32 	%rd114, %r82, 4;
$L__BB2_4:
	setp.ge.u32 	%p4, %r2, %r83;
	mul.wide.s32 	%rd13, %r198, 4;
	add.s64 	%rd14, %rd3, %rd13;
	ld.global.nc.u32 	%r27, [%rd14];
	@%p4 bra 	$L__BB2_16;
	setp.lt.u32 	%p5, %r6, 224;
	mov.u32 	%r209, %r2;
	@%p5 bra 	$L__BB2_8;
	add.s32 	%r207, %r15, %r198;
	add.s32 	%r206, %r17, %r198;
	add.s32 	%r205, %r18, %r198;
	add.s32 	%r204, %r19, %r198;
	add.s32 	%r203, %r20, %r198;
	add.s32 	%r202, %r21, %r198;
	add.s32 	%r201, %r22, %r198;
	add.s32 	%r200, %r23, %r198;
	mov.u32 	%r199, %r24;
	mov.u32 	%r209, %r2;
$L__BB2_7:
	.pragma "nounroll";
	mul.wide.s32 	%rd15, %r200, 4;
	add.s64 	%rd16, %rd2, %rd15;
	mov.b32 	%r102, 2143289344;
	st.global.u32 	[%rd16], %r102;
	mul.wide.s32 	%rd17, %r201, 4;
	add.s64 	%rd18, %rd2, %rd17;
	st.global.u32 	[%rd18], %r102;
	mul.wide.s32 	%rd19, %r203, 4;
	add.s64 	%rd20, %rd2, %rd19;
	st.global.u32 	[%rd20], %r102;
	mul.wide.s32 	%rd21, %r202, 4;
	add.s64 	%rd22, %rd2, %rd21;
	st.global.u32 	[%rd22], %r102;
	mul.wide.s32 	%rd23, %r207, 4;
	add.s64 	%rd24, %rd2, %rd23;
	st.global.u32 	[%rd24], %r102;
	mul.wide.s32 	%rd25, %r206, 4;
	add.s64 	%rd26, %rd2, %rd25;
	st.global.u32 	[%rd26], %r102;
	mul.wide.s32 	%rd27, %r205, 4;
	add.s64 	%rd28, %rd2, %rd27;
	st.global.u32 	[%rd28], %r102;
	mul.wide.s32 	%rd29, %r204, 4;
	add.s64 	%rd30, %rd2, %rd29;
	st.global.u32 	[%rd30], %r102;
	add.s32 	%r209, %r209, 256;
	add.s32 	%r207, %r207, %r16;
	add.s32 	%r206, %r206, %r16;
	add.s32 	%r205, %r205, %r16;
	add.s32 	%r204, %r204, %r16;
	add.s32 	%r203, %r203, %r16;
	add.s32 	%r202, %r202, %r16;
	add.s32 	%r201, %r201, %r16;
	add.s32 	%r200, %r200, %r16;
	add.s32 	%r199, %r199, 8;
	setp.ne.s32 	%p6, %r199, 0;
	@%p6 bra 	$L__BB2_7;
$L__BB2_8:
	setp.eq.s32 	%p7, %r7, 0;
	@%p7 bra 	$L__BB2_16;
	add.s32 	%r103, %r7, -1;
	setp.lt.u32 	%p8, %r103, 3;
	@%p8 bra 	$L__BB2_11;
	mad.lo.s32 	%r104, %r209, %r82, %r198;
	mul.wide.s32 	%rd31, %r104, 4;
	add.s64 	%rd32, %rd2, %rd31;
	mov.b32 	%r105, 2143289344;
	st.global.u32 	[%rd32], %r105;
	shl.b32 	%r106, %r82, 5;
	add.s32 	%r107, %r104, %r106;
	mul.wide.s32 	%rd33, %r107, 4;
	add.s64 	%rd34, %rd2, %rd33;
	st.global.u32 	[%rd34], %r105;
	shl.b32 	%r108, %r82, 6;
	add.s32 	%r109, %r104, %r108;
	mul.wide.s32 	%rd35, %r109, 4;
	add.s64 	%rd36, %rd2, %rd35;
	st.global.u32 	[%rd36], %r105;
	add.s32 	%r110, %r109, %r106;
	mul.wide.s32 	%rd37, %r110, 4;
	add.s64 	%rd38, %rd2, %rd37;
	st.global.u32 	[%rd38], %r105;
	add.s32 	%r209, %r209, 128;
$L__BB2_11:
	setp.eq.s32 	%p9, %r11, 0;
	@%p9 bra 	$L__BB2_16;
	and.b32  	%r111, %r6, 96;
	setp.eq.s32 	%p10, %r111, 0;
	@%p10 bra 	$L__BB2_14;
	mad.lo.s32 	%r112, %r209, %r82, %r198;
	mul.wide.s32 	%rd39, %r112, 4;
	add.s64 	%rd40, %rd2, %rd39;
	mov.b32 	%r113, 2143289344;
	st.global.u32 	[%rd40], %r113;
	shl.b32 	%r114, %r82, 5;
	add.s32 	%r115, %r112, %r114;
	mul.wide.s32 	%rd41, %r115, 4;
	add.s64 	%rd42, %rd2, %rd41;
	st.global.u32 	[%rd42], %r113;
	add.s32 	%r209, %r209, 64;
$L__BB2_14:
	and.b32  	%r116, %r6, 32;
	setp.ne.s32 	%p11, %r116, 0;
	@%p11 bra 	$L__BB2_16;
	mad.lo.s32 	%r117, %r209, %r82, %r198;
	mul.wide.s32 	%rd43, %r117, 4;
	add.s64 	%rd44, %rd2, %rd43;
	mov.b32 	%r118, 2143289344;
	st.global.u32 	[%rd44], %r118;
$L__BB2_16:
	setp.ge.u32 	%p12, %r27, %r83;
	@%p12 bra 	$L__BB2_40;
	add.s32 	%r61, %r27, %r81;
	setp.lt.s32 	%p13, %r83, %r61;
	@%p13 bra 	$L__BB2_40;
	setp.ge.u32 	%p14, %r2, %r81;
	mov.f32 	%f121, 0f00000000;
	@%p14 bra 	$L__BB2_32;
	setp.lt.u32 	%p15, %r8, 480;
	mov.f32 	%f121, 0f00000000;
	mov.u32 	%r215, %r2;
	@%p15 bra 	$L__BB2_22;
	mov.b32 	%r216, 0;
	mov.f32 	%f121, 0f00000000;
	mov.u32 	%r215, %r2;
$L__BB2_21:
	.pragma "nounroll";
	add.s32 	%r120, %r215, %r27;
	mad.lo.s32 	%r121, %r120, %r82, %r198;
	mul.wide.s32 	%rd45, %r121, 4;
	add.s64 	%rd46, %rd1, %rd45;
	ld.global.nc.f32 	%f30, [%rd46];
	add.f32 	%f31, %f121, %f30;
	add.s32 	%r122, %r120, 32;
	mad.lo.s32 	%r123, %r122, %r82, %r198;
	mul.wide.s32 	%rd47, %r123, 4;
	add.s64 	%rd48, %rd1, %rd47;
	ld.global.nc.f32 	%f32, [%rd48];
	add.f32 	%f33, %f31, %f32;
	add.s32 	%r124, %r120, 64;
	mad.lo.s32 	%r125, %r124, %r82, %r198;
	mul.wide.s32 	%rd49, %r125, 4;
	add.s64 	%rd50, %rd1, %rd49;
	ld.global.nc.f32 	%f34, [%rd50];
	add.f32 	%f35, %f33, %f34;
	add.s32 	%r126, %r120, 96;
	mad.lo.s32 	%r127, %r126, %r82, %r198;
	mul.wide.s32 	%rd51, %r127, 4;
	add.s64 	%rd52, %rd1, %rd51;
	ld.global.nc.f32 	%f36, [%rd52];
	add.f32 	%f37, %f35, %f36;
	add.s32 	%r128, %r120, 128;
	mad.lo.s32 	%r129, %r128, %r82, %r198;
	mul.wide.s32 	%rd53, %r129, 4;
	add.s64 	%rd54, %rd1, %rd53;
	ld.global.nc.f32 	%f38, [%rd54];
	add.f32 	%f39, %f37, %f38;
	add.s32 	%r130, %r120, 160;
	mad.lo.s32 	%r131, %r130, %r82, %r198;
	mul.wide.s32 	%rd55, %r131, 4;
	add.s64 	%rd56, %rd1, %rd55;
	ld.global.nc.f32 	%f40, [%rd56];
	add.f32 	%f41, %f39, %f40;
	add.s32 	%r132, %r120, 192;
	mad.lo.s32 	%r133, %r132, %r82, %r198;
	mul.wide.s32 	%rd57, %r133, 4;
	add.s64 	%rd58, %rd1, %rd57;
	ld.global.nc.f32 	%f42, [%rd58];
	add.f32 	%f43, %f41, %f42;
	add.s32 	%r134, %r120, 224;
	mad.lo.s32 	%r135, %r134, %r82, %r198;
	mul.wide.s32 	%rd59, %r135, 4;
	add.s64 	%rd60, %rd1, %rd59;
	ld.global.nc.f32 	%f44, [%rd60];
	add.f32 	%f45, %f43, %f44;
	add.s32 	%r136, %r120, 256;
	mad.lo.s32 	%r137, %r136, %r82, %r198;
	mul.wide.s32 	%rd61, %r137, 4;
	add.s64 	%rd62, %rd1, %rd61;
	ld.global.nc.f32 	%f46, [%rd62];
	add.f32 	%f47, %f45, %f46;
	add.s32 	%r138, %r120, 288;
	mad.lo.s32 	%r139, %r138, %r82, %r198;
	mul.wide.s32 	%rd63, %r139, 4;
	add.s64 	%rd64, %rd1, %rd63;
	ld.global.nc.f32 	%f48, [%rd64];
	add.f32 	%f49, %f47, %f48;
	add.s32 	%r140, %r120, 320;
	mad.lo.s32 	%r141, %r140, %r82, %r198;
	mul.wide.s32 	%rd65, %r141, 4;
	add.s64 	%rd66, %rd1, %rd65;
	ld.global.nc.f32 	%f50, [%rd66];
	add.f32 	%f51, %f49, %f50;
	add.s32 	%r142, %r120, 352;
	mad.lo.s32 	%r143, %r142, %r82, %r198;
	mul.wide.s32 	%rd67, %r143, 4;
	add.s64 	%rd68, %rd1, %rd67;
	ld.global.nc.f32 	%f52, [%rd68];
	add.f32 	%f53, %f51, %f52;
	add.s32 	%r144, %r120, 384;
	mad.lo.s32 	%r145, %r144, %r82, %r198;
	mul.wide.s32 	%rd69, %r145, 4;
	add.s64 	%rd70, %rd1, %rd69;
	ld.global.nc.f32 	%f54, [%rd70];
	add.f32 	%f55, %f53, %f54;
	add.s32 	%r146, %r120, 416;
	mad.lo.s32 	%r147, %r146, %r82, %r198;
	mul.wide.s32 	%rd71, %r147, 4;
	add.s64 	%rd72, %rd1, %rd71;
	ld.global.nc.f32 	%f56, [%rd72];
	add.f32 	%f57, %f55, %f56;
	add.s32 	%r148, %r120, 448;
	mad.lo.s32 	%r149, %r148, %r82, %r198;
	mul.wide.s32 	%rd73, %r149, 4;
	add.s64 	%rd74, %rd1, %rd73;
	ld.global.nc.f32 	%f58, [%rd74];
	add.f32 	%f59, %f57, %f58;
	add.s32 	%r150, %r120, 480;
	mad.lo.s32 	%r151, %r150, %r82, %r198;
	mul.wide.s32 	%rd75, %r151, 4;
	add.s64 	%rd76, %rd1, %rd75;
	ld.global.nc.f32 	%f60, [%rd76];
	add.f32 	%f121, %f59, %f60;
	add.s32 	%r215, %r215, 512;
	add.s32 	%r216, %r216, 16;
	setp.eq.s32 	%p16, %r216, %r12;
	@%p16 bra 	$L__BB2_22;
	bra.uni 	$L__BB2_21;
$L__BB2_22:
	setp.eq.s32 	%p17, %r9, 0;
	@%p17 bra 	$L__BB2_32;
	add.s32 	%r152, %r9, -1;
	setp.lt.u32 	%p18, %r152, 7;
	@%p18 bra 	$L__BB2_25;
	add.s32 	%r153, %r215, %r27;
	mad.lo.s32 	%r154, %r153, %r82, %r198;
	mul.wide.s32 	%rd77, %r154, 4;
	add.s64 	%rd78, %rd1, %rd77;
	ld.global.nc.f32 	%f62, [%rd78];
	add.f32 	%f63, %f121, %f62;
	add.s32 	%r155, %r153, 32;
	mad.lo.s32 	%r156, %r155, %r82, %r198;
	mul.wide.s32 	%rd79, %r156, 4;
	add.s64 	%rd80, %rd1, %rd79;
	ld.global.nc.f32 	%f64, [%rd80];
	add.f32 	%f65, %f63, %f64;
	add.s32 	%r157, %r153, 64;
	mad.lo.s32 	%r158, %r157, %r82, %r198;
	mul.wide.s32 	%rd81, %r158, 4;
	add.s64 	%rd82, %rd1, %rd81;
	ld.global.nc.f32 	%f66, [%rd82];
	add.f32 	%f67, %f65, %f66;
	add.s32 	%r159, %r153, 96;
	mad.lo.s32 	%r160, %r159, %r82, %r198;
	mul.wide.s32 	%rd83, %r160, 4;
	add.s64 	%rd84, %rd1, %rd83;
	ld.global.nc.f32 	%f68, [%rd84];
	add.f32 	%f69, %f67, %f68;
	add.s32 	%r161, %r153, 128;
	mad.lo.s32 	%r162, %r161, %r82, %r198;
	mul.wide.s32 	%rd85, %r162, 4;
	add.s64 	%rd86, %rd1, %rd85;
	ld.global.nc.f32 	%f70, [%rd86];
	add.f32 	%f71, %f69, %f70;
	add.s32 	%r163, %r153, 160;
	mad.lo.s32 	%r164, %r163, %r82, %r198;
	mul.wide.s32 	%rd87, %r164, 4;
	add.s64 	%rd88, %rd1, %rd87;
	ld.global.nc.f32 	%f72, [%rd88];
	add.f32 	%f73, %f71, %f72;
	add.s32 	%r165, %r153, 192;
	mad.lo.s32 	%r166, %r165, %r82, %r198;
	mul.wide.s32 	%rd89, %r166, 4;
	add.s64 	%rd90, %rd1, %rd89;
	ld.global.nc.f32 	%f74, [%rd90];
	add.f32 	%f75, %f73, %f74;
	add.s32 	%r167, %r153, 224;
	mad.lo.s32 	%r168, %r167, %r82, %r198;
	mul.wide.s32 	%rd91, %r168, 4;
	add.s64 	%rd92, %rd1, %rd91;
	ld.global.nc.f32 	%f76, [%rd92];
	add.f32 	%f121, %f75, %f76;
	add.s32 	%r215, %r215, 256;
$L__BB2_25:
	setp.eq.s32 	%p19, %r10, 0;
	@%p19 bra 	$L__BB2_32;
	add.s32 	%r169, %r10, -1;
	setp.lt.u32 	%p20, %r169, 3;
	@%p20 bra 	$L__BB2_28;
	add.s32 	%r170, %r215, %r27;
	mad.lo.s32 	%r171, %r170, %r82, %r198;
	mul.wide.s32 	%rd93, %r171, 4;
	add.s64 	%rd94, %rd1, %rd93;
	ld.global.nc.f32 	%f78, [%rd94];
	add.f32 	%f79, %f121, %f78;
	add.s32 	%r172, %r170, 32;
	mad.lo.s32 	%r173, %r172, %r82, %r198;
	mul.wide.s32 	%rd95, %r173, 4;
	add.s64 	%rd96, %rd1, %rd95;
	ld.global.nc.f32 	%f80, [%rd96];
	add.f32 	%f81, %f79, %f80;
	add.s32 	%r174, %r170, 64;
	mad.lo.s32 	%r175, %r174, %r82, %r198;
	mul.wide.s32 	%rd97, %r175, 4;
	add.s64 	%rd98, %rd1, %rd97;
	ld.global.nc.f32 	%f82, [%rd98];
	add.f32 	%f83, %f81, %f82;
	add.s32 	%r176, %r170, 96;
	mad.lo.s32 	%r177, %r176, %r82, %r198;
	mul.wide.s32 	%rd99, %r177, 4;
	add.s64 	%rd100, %rd1, %rd99;
	ld.global.nc.f32 	%f84, [%rd100];
	add.f32 	%f121, %f83, %f84;
	add.s32 	%r215, %r215, 128;
$L__BB2_28:
	setp.eq.s32 	%p21, %r13, 0;
	@%p21 bra 	$L__BB2_32;
	setp.eq.s32 	%p22, %r13, 1;
	add.s32 	%r67, %r215, %r27;
	mad.lo.s32 	%r178, %r67, %r82, %r198;
	mul.wide.s32 	%rd101, %r178, 4;
	add.s64 	%rd102, %rd1, %rd101;
	ld.global.nc.f32 	%f85, [%rd102];
	add.f32 	%f121, %f121, %f85;
	@%p22 bra 	$L__BB2_32;
	setp.eq.s32 	%p23, %r13, 2;
	add.s32 	%r179, %r67, 32;
	mad.lo.s32 	%r180, %r179, %r82, %r198;
	mul.wide.s32 	%rd103, %r180, 4;
	add.s64 	%rd104, %rd1, %rd103;
	ld.global.nc.f32 	%f86, [%rd104];
	add.f32 	%f121, %f121, %f86;
	@%p23 bra 	$L__BB2_32;
	add.s32 	%r181, %r67, 64;
	mad.lo.s32 	%r182, %r181, %r82, %r198;
	mul.wide.s32 	%rd105, %r182, 4;
	add.s64 	%rd106, %rd1, %rd105;
	ld.global.nc.f32 	%f87, [%rd106];
	add.f32 	%f121, %f121, %f87;
$L__BB2_32:
	setp.ne.s32 	%p24, %r2, 0;
	mov.b32 	%r183, %f121;
	shfl.sync.down.b32	%r184|%p25, %r183, 16, 31, -1;
	mov.b32 	%f88, %r184;
	add.f32 	%f89, %f121, %f88;
	mov.b32 	%r185, %f89;
	shfl.sync.down.b32	%r186|%p26, %r185, 8, 31, -1;
	mov.b32 	%f90, %r186;
	add.f32 	%f91, %f89, %f90;
	mov.b32 	%r187, %f91;
	shfl.sync.down.b32	%r188|%p27, %r187, 4, 31, -1;
	mov.b32 	%f92, %r188;
	add.f32 	%f93, %f91, %f92;
	mov.b32 	%r189, %f93;
	shfl.sync.down.b32	%r190|%p28, %r189, 2, 31, -1;
	mov.b32 	%f94, %r190;
	add.f32 	%f95, %f93, %f94;
	mov.b32 	%r191, %f95;
	shfl.sync.down.b32	%r192|%p29, %r191, 1, 31, -1;
	mov.b32 	%f96, %r192;
	add.f32 	%f16, %f95, %f96;
	@%p24 bra 	$L__BB2_40;
	mul.f32 	%f122, %f1, %f16;
	add.s32 	%r193, %r61, -1;
	mad.lo.s32 	%r72, %r193, %r82, %r198;
	mul.wide.s32 	%rd107, %r72, 4;
	add.s64 	%rd4, %rd2, %rd107;
	st.global.f32 	[%rd4], %f122;
	setp.le.s32 	%p30, %r83, %r61;
	@%p30 bra 	$L__BB2_40;
	sub.s32 	%r194, %r83, %r61;
	and.b32  	%r73, %r194, 3;
	setp.eq.s32 	%p31, %r73, 0;
	mov.u32 	%r217, %r61;
	@%p31 bra 	$L__BB2_38;
	add.s32 	%r195, %r72, %r82;
	mul.wide.s32 	%rd108, %r195, 4;
	add.s64 	%rd5, %rd1, %rd108;
	ld.global.nc.f32 	%f97, [%rd5];
	sub.f32 	%f98, %f97, %f122;
	fma.rn.f32 	%f122, %f98, %f24, %f122;
	mul.wide.u32 	%rd6, %r82, 4;
	add.s64 	%rd7, %rd4, %rd6;
	st.global.f32 	[%rd7], %f122;
	add.s32 	%r217, %r61, 1;
	setp.eq.s32 	%p32, %r73, 1;
	@%p32 bra 	$L__BB2_38;
	add.s64 	%rd8, %rd5, %rd6;
	ld.global.nc.f32 	%f99, [%rd8];
	sub.f32 	%f100, %f99, %f122;
	fma.rn.f32 	%f122, %f100, %f24, %f122;
	add.s64 	%rd9, %rd7, %rd6;
	st.global.f32 	[%rd9], %f122;
	add.s32 	%r217, %r61, 2;
	setp.eq.s32 	%p33, %r73, 2;
	@%p33 bra 	$L__BB2_38;
	add.s64 	%rd109, %rd8, %rd6;
	ld.global.nc.f32 	%f101, [%rd109];
	sub.f32 	%f102, %f101, %f122;
	fma.rn.f32 	%f122, %f102, %f24, %f122;
	add.s64 	%rd110, %rd9, %rd6;
	st.global.f32 	[%rd110], %f122;
	add.s32 	%r217, %r61, 3;
$L__BB2_38:
	add.s32 	%r196, %r14, %r27;
	setp.gt.u32 	%p34, %r196, -4;
	@%p34 bra 	$L__BB2_40;
$L__BB2_39:
	mad.lo.s32 	%r197, %r217, %r82, %r198;
	mul.wide.s32 	%rd111, %r197, 4;
	add.s64 	%rd112, %rd1, %rd111;
	ld.global.nc.f32 	%f103, [%rd112];
	sub.f32 	%f104, %f103, %f122;
	fma.rn.f32 	%f105, %f104, %f24, %f122;
	add.s64 	%rd113, %rd2, %rd111;
	st.global.f32 	[%rd113], %f105;
	add.s64 	%rd115, %rd112, %rd114;
	ld.global.nc.f32 	%f106, [%rd115];
	sub.f32 	%f107, %f106, %f105;
	fma.rn.f32 	%f108, %f107, %f24, %f105;
	add.s64 	%rd116, %rd113, %rd114;
	st.global.f32 	[%rd116], %f108;
	add.s64 	%rd117, %rd115, %rd114;
	ld.global.nc.f32 	%f109, [%rd117];
	sub.f32 	%f110, %f109, %f108;
	fma.rn.f32 	%f111, %f110, %f24, %f108;
	add.s64 	%rd118, %rd116, %rd114;
	st.global.f32 	[%rd118], %f111;
	add.s64 	%rd119, %rd117, %rd114;
	ld.global.nc.f32 	%f112, [%rd119];
	sub.f32 	%f113, %f112, %f111;
	fma.rn.f32 	%f122, %f113, %f24, %f111;
	add.s64 	%rd120, %rd118, %rd114;
	st.global.f32 	[%rd120], %f122;
	add.s32 	%r217, %r217, 4;
	setp.lt.s32 	%p35, %r217, %r83;
	@%p35 bra 	$L__BB2_39;
$L__BB2_40:
	add.s32 	%r198, %r198, %r25;
	setp.lt.s32 	%p36, %r198, %r82;
	@%p36 bra 	$L__BB2_4;
$L__BB2_41:
	ret;

}


// ===== COMPILED SASS (sm_100) =====

	.target	sm_100

	.elftype	@"ET_EXEC"


//--------------------- .note.nv.tkinfo           --------------------------
	.section	.note.nv.tkinfo,"",@"SHT_NOTE"
	.sectionflags	@"SHF_NOTE_NV_TKINFO"
	.tkinfo
        /*0018*/ 	.word	0x00000002
        /*0030*/ 	.string	""
        /*0030*/ 	.string	"ptxas"
        /*0030*/ 	.string	"Cuda compilation tools, release 13.0, V13.0.88"
        /*0030*/ 	.string	"Build cuda_13.0.r13.0/compiler.36424714_0"
        /*0030*/ 	.string	"-arch sm_100 -m 64 "



//--------------------- .note.nv.cuinfo           --------------------------
	.section	.note.nv.cuinfo,"",@"SHT_NOTE"
	.sectionflags	@"SHF_NOTE_NV_CUINFO"
        /*0018*/ 	.short	0x0002
        /*001a*/ 	.short	0x0064
        /*001c*/ 	.short	0x0082
	.zero		2


//--------------------- .nv.info                  --------------------------
	.section	.nv.info,"",@"SHT_CUDA_INFO"
	.align	4


	//----- nvinfo : EIATTR_REGCOUNT
	.align		4
        /*0000*/ 	.byte	0x04, 0x2f
        /*0002*/ 	.short	(.L_1 - .L_0)
	.align		4
.L_0:
        /*0004*/ 	.word	index@(wilders_batch_f32)
        /*0008*/ 	.word	0x00000016


	//----- nvinfo : EIATTR_FRAME_SIZE
	.align		4
.L_1:
        /*000c*/ 	.byte	0x04, 0x11
        /*000e*/ 	.short	(.L_3 - .L_2)
	.align		4
.L_2:
        /*0010*/ 	.word	index@($__internal_2_$__cuda_sm20_rcp_rn_f32_slowpath)
        /*0014*/ 	.word	0x00000000


	//----- nvinfo : EIATTR_FRAME_SIZE
	.align		4
.L_3:
        /*0018*/ 	.byte	0x04, 0x11
        /*001a*/ 	.short	(.L_5 - .L_4)
	.align		4
.L_4:
        /*001c*/ 	.word	index@(wilders_batch_f32)
        /*0020*/ 	.word	0x00000000


	//----- nvinfo : EIATTR_REGCOUNT
	.align		4
.L_5:
        /*0024*/ 	.byte	0x04, 0x2f
        /*0026*/ 	.short	(.L_7 - .L_6)
	.align		4
.L_6:
        /*0028*/ 	.word	index@(wilders_batch_warp_scan_f32)
        /*002c*/ 	.word	0x00000020


	//----- nvinfo : EIATTR_FRAME_SIZE
	.align		4
.L_7:
        /*0030*/ 	.byte	0x04, 0x11
        /*0032*/ 	.short	(.L_9 - .L_8)
	.align		4
.L_8:
        /*0034*/ 	.word	index@($__internal_1_$__cuda_sm3x_div_rn_noftz_f32_slowpath)
        /*0038*/ 	.word	0x00000000


	//----- nvinfo : EIATTR_FRAME_SIZE
	.align		4
.L_9:
        /*003c*/ 	.byte	0x04, 0x11
        /*003e*/ 	.short	(.L_11 - .L_10)
	.align		4
.L_10:
        /*0040*/ 	.word	index@(wilders_batch_warp_scan_f32)
        /*0044*/ 	.word	0x00000000


	//----- nvinfo : EIATTR_REGCOUNT
	.align		4
.L_11:
        /*0048*/ 	.byte	0x04, 0x2f
        /*004a*/ 	.short	(.L_13 - .L_12)
	.align		4
.L_12:
        /*004c*/ 	.word	index@(wilders_many_series_one_param_f32)
        /*0050*/ 	.word	0x00000028


	//----- nvinfo : EIATTR_FRAME_SIZE
	.align		4
.L_13:
        /*0054*/ 	.byte	0x04, 0x11
        /*0056*/ 	.short	(.L_15 - .L_14)
	.align		4
.L_14:
        /*0058*/ 	.word	index@($__internal_0_$__cuda_sm20_rcp_rn_f32_slowpath)
        /*005c*/ 	.word	0x00000000


	//----- nvinfo : EIATTR_FRAME_SIZE
	.align		4
.L_15:
        /*0060*/ 	.byte	0x04, 0x11
        /*0062*/ 	.short	(.L_17 - .L_16)
	.align		4
.L_16:
        /*0064*/ 	.word	index@(wilders_many_series_one_param_f32)
        /*0068*/ 	.word	0x00000000


	//----- nvinfo : EIATTR_MIN_STACK_SIZE
	.align		4
.L_17:
        /*006c*/ 	.byte	0x04, 0x12
        /*006e*/ 	.short	(.L_19 - .L_18)
	.align		4
.L_18:
        /*0070*/ 	.word	index@(wilders_many_series_one_param_f32)
        /*0074*/ 	.word	0x00000000


	//----- nvinfo : EIATTR_MIN_STACK_SIZE
	.align		4
.L_19:
        /*0078*/ 	.byte	0x04, 0x12
        /*007a*/ 	.short	(.L_21 - .L_20)
	.align		4
.L_20:
        /*007c*/ 	.word	index@(wilders_batch_warp_scan_f32)
        /*0080*/ 	.word	0x00000000


	//----- nvinfo : EIATTR_MIN_STACK_SIZE
	.align		4
.L_21:
        /*0084*/ 	.byte	0x04, 0x12
        /*0086*/ 	.short	(.L_23 - .L_22)
	.align		4
.L_22:
        /*0088*/ 	.word	index@(wilders_batch_f32)
        /*008c*/ 	.word	0x00000000
.L_23:


//--------------------- .nv.compat                --------------------------
	.section	.nv.compat,"",@"SHT_CUDA_COMPAT_INFO"
	.align	4
        /*0000*/ 	.byte	0x02, 0x09, 0x00, 0x00, 0x02, 0x02, 0x01, 0x00, 0x02, 0x05, 0x05, 0x00, 0x03, 0x07, 0x01, 0x01
        /*0010*/ 	.byte	0x02, 0x03, 0x00, 0x00, 0x02, 0x06, 0x01, 0x00, 0x04, 0x0b, 0x08, 0x00, 0x01, 0x00, 0x00, 0x00
        /*0020*/ 	.byte	0x00, 0x00, 0x00, 0x00


//--------------------- .nv.info.wilders_many_series_one_param_f32 --------------------------
	.section	.nv.info.wilders_many_series_one_param_f32,"",@"SHT_CUDA_INFO"
	.sectionflags	@""
	.align	4


	//----- nvinfo : EIATTR_CUDA_API_VERSION
	.align		4
        /*0000*/ 	.byte	0x04, 0x37
        /*0002*/ 	.short	(.L_25 - .L_24)
.L_24:
        /*0004*/ 	.word	0x00000082


	//----- nvinfo : EIATTR_KPARAM_INFO
	.align		4
.L_25:
        /*0008*/ 	.byte	0x04, 0x17
        /*000a*/ 	.short	(.L_27 - .L_26)
.L_26:
        /*000c*/ 	.word	0x00000000
        /*0010*/ 	.short	0x0006
        /*0012*/ 	.short	0x0020
        /*0014*/ 	.byte	0x00, 0xf5, 0x21, 0x00


	//----- nvinfo : EIATTR_KPARAM_INFO
	.align		4
.L_27:
        /*0018*/ 	.byte	0x04, 0x17
        /*001a*/ 	.short	(.L_29 - .L_28)
.L_28:
        /*001c*/ 	.word	0x00000000
        /*0020*/ 	.short	0x0005
        /*0022*/ 	.short	0x001c
        /*0024*/ 	.byte	0x00, 0xf0, 0x11, 0x00


	//----- nvinfo : EIATTR_KPARAM_INFO
	.align		4
.L_29:
        /*0028*/ 	.byte	0x04, 0x17
        /*002a*/ 	.short	(.L_31 - .L_30)
.L_30:
        /*002c*/ 	.word	0x00000000
        /*0030*/ 	.short	0x0004
        /*0032*/ 	.short	0x0018
        /*0034*/ 	.byte	0x00, 0xf0, 0x11, 0x00


	//----- nvinfo : EIATTR_KPARAM_INFO
	.align		4
.L_31:
        /*0038*/ 	.byte	0x04, 0x17
        /*003a*/ 	.short	(.L_33 - .L_32)
.L_32:
        /*003c*/ 	.word	0x00000000
        /*0040*/ 	.short	0x0003
        /*0042*/ 	.short	0x0014
        /*0044*/ 	.byte	0x00, 0xf0, 0x11, 0x00


	//----- nvinfo : EIATTR_KPARAM_INFO
	.align		4
.L_33:
        /*0048*/ 	.byte	0x04, 0x17
        /*004a*/ 	.short	(.L_35 - .L_34)
.L_34:
        /*004c*/ 	.word	0x00000000
        /*0050*/ 	.short	0x0002
        /*0052*/ 	.short	0x0010
        /*0054*/ 	.byte	0x00, 0xf0, 0x11, 0x00


	//----- nvinfo : EIATTR_KPARAM_INFO
	.align		4
.L_35:
        /*0058*/ 	.byte	0x04, 0x17
        /*005a*/ 	.short	(.L_37 - .L_36)
.L_36:
        /*005c*/ 	.word	0x00000000
        /*0060*/ 	.short	0x0001
        /*0062*/ 	.short	0x0008
        /*0064*/ 	.byte	0x00, 0xf5, 0x21, 0x00


	//----- nvinfo : EIATTR_KPARAM_INFO
	.align		4
.L_37:
        /*0068*/ 	.byte	0x04, 0x17
        /*006a*/ 	.short	(.L_39 - .L_38)
.L_38:
        /*006c*/ 	.word	0x00000000
        /*0070*/ 	.short	0x0000
        /*0072*/ 	.short	0x0000
        /*0074*/ 	.byte	0x00, 0xf5, 0x21, 0x00


	//----- nvinfo : EIATTR_SPARSE_MMA_MASK
	.align		4
.L_39:
        /*0078*/ 	.byte	0x03, 0x50
        /*007a*/ 	.short	0x0000


	//----- nvinfo : EIATTR_MAXREG_COUNT
	.align		4
        /*007c*/ 	.byte	0x03, 0x1b
        /*007e*/ 	.short	0x00ff


	//----- nvinfo : EIATTR_MERCURY_ISA_VERSION
	.align		4
        /*0080*/ 	.byte	0x03, 0x5f
        /*0082*/ 	.short	0x0101


	//----- nvinfo : EIATTR_COOP_GROUP_MASK_REGIDS
	.align		4
        /*0084*/ 	.byte	0x04, 0x29
        /*0086*/ 	.short	(.L_41 - .L_40)


	//   ....[0]....
.L_40:
        /*0088*/ 	.word	0xffffffff


	//   ....[1]....
        /*008c*/ 	.word	0xffffffff


	//   ....[2]....
        /*0090*/ 	.word	0xffffffff


	//   ....[3]....
        /*0094*/ 	.word	0xffffffff


	//   ....[4]....
        /*0098*/ 	.word	0xffffffff


	//   ....[5]....
        /*009c*/ 	.word	0x05000011


	//   ....[6]....
        /*00a0*/ 	.word	0x05000011


	//   ....[7]....
        /*00a4*/ 	.word	0x05000011


	//   ....[8]....
        /*00a8*/ 	.word	0x05000011


	//   ....[9]....
        /*00ac*/ 	.word	0x05000011


	//----- nvinfo : EIATTR_COOP_GROUP_INSTR_OFFSETS
	.align		4
.L_41:
        /*00b0*/ 	.byte	0x04, 0x28
        /*00b2*/ 	.short	(.L_43 - .L_42)


	//   ....[0]....
.L_42:
        /*00b4*/ 	.word	0x000016d0


	//   ....[1]....
        /*00b8*/ 	.word	0x000016f0


	//   ....[2]....
        /*00bc*/ 	.word	0x00001710


	//   ....[3]....
        /*00c0*/ 	.word	0x00001730


	//   ....[4]....
        /*00c4*/ 	.word	0x00001750


	//   ....[5]....
        /*00c8*/ 	.word	0x00001d00


	//   ....[6]....
        /*00cc*/ 	.word	0x00001d90


	//   ....[7]....
        /*00d0*/ 	.word	0x00001e00


	//   ....[8]....
        /*00d4*/ 	.word	0x00001e70


	//   ....[9]....
        /*00d8*/ 	.word	0x00001ee0


	//----- nvinfo : EIATTR_VRC_CTA_INIT_COUNT
	.align		4
.L_43:
        /*00dc*/ 	.byte	0x02, 0x4a
	.zero		1
	.zero		1


	//----- nvinfo : EIATTR_EXIT_INSTR_OFFSETS
	.align		4
        /*00e0*/ 	.byte	0x04, 0x1c
        /*00e2*/ 	.short	(.L_45 - .L_44)


	//   ....[0]....
.L_44:
        /*00e4*/ 	.word	0x00000050


	//   ....[1]....
        /*00e8*/ 	.word	0x00000080


	//   ....[2]....
        /*00ec*/ 	.word	0x000000f0


	//   ....[3]....
        /*00f0*/ 	.word	0x00001c90


	//----- nvinfo : EIATTR_CRS_STACK_SIZE
	.align		4
.L_45:
        /*00f4*/ 	.byte	0x04, 0x1e
        /*00f6*/ 	.short	(.L_47 - .L_46)
.L_46:
        /*00f8*/ 	.word	0x00000000


	//----- nvinfo : EIATTR_CBANK_PARAM_SIZE
	.align		4
.L_47:
        /*00fc*/ 	.byte	0x03, 0x19
        /*00fe*/ 	.short	0x0028


	//----- nvinfo : EIATTR_PARAM_CBANK
	.align		4
        /*0100*/ 	.byte	0x04, 0x0a
        /*0102*/ 	.short	(.L_49 - .L_48)
	.align		4
.L_48:
        /*0104*/ 	.word	index@(.nv.constant0.wilders_many_series_one_param_f32)
        /*0108*/ 	.short	0x0380
        /*010a*/ 	.short	0x0028


	//----- nvinfo : EIATTR_SW_WAR
	.align		4
.L_49:
        /*010c*/ 	.byte	0x04, 0x36
        /*010e*/ 	.short	(.L_51 - .L_50)
.L_50:
        /*0110*/ 	.word	0x00000008
.L_51:


//--------------------- .nv.info.wilders_batch_warp_scan_f32 --------------------------
	.section	.nv.info.wilders_batch_warp_scan_f32,"",@"SHT_CUDA_INFO"
	.sectionflags	@""
	.align	4


	//----- nvinfo : EIATTR_CUDA_API_VERSION
	.align		4
        /*0000*/ 	.byte	0x04, 0x37
        /*0002*/ 	.short	(.L_53 - .L_52)
.L_52:
        /*0004*/ 	.word	0x00000082


	//----- nvinfo : EIATTR_KPARAM_INFO
	.align		4
.L_53:
        /*0008*/ 	.byte	0x04, 0x17
        /*000a*/ 	.short	(.L_55 - .L_54)
.L_54:
        /*000c*/ 	.word	0x00000000
        /*0010*/ 	.short	0x0007
        /*0012*/ 	.short	0x0030
        /*0014*/ 	.byte	0x00, 0xf5, 0x21, 0x00


	//----- nvinfo : EIATTR_KPARAM_INFO
	.align		4
.L_55:
        /*0018*/ 	.byte	0x04, 0x17
        /*001a*/ 	.short	(.L_57 - .L_56)
.L_56:
        /*001c*/ 	.word	0x00000000
        /*0020*/ 	.short	0x0006
        /*0022*/ 	.short	0x0028
        /*0024*/ 	.byte	0x00, 0xf0, 0x11, 0x00


	//----- nvinfo : EIATTR_KPARAM_INFO
	.align		4
.L_57:
        /*0028*/ 	.byte	0x04, 0x17
        /*002a*/ 	.short	(.L_59 - .L_58)
.L_58:
        /*002c*/ 	.word	0x00000000
        /*0030*/ 	.short	0x0005
        /*0032*/ 	.short	0x0024
        /*0034*/ 	.byte	0x00, 0xf0, 0x11, 0x00


	//----- nvinfo : EIATTR_KPARAM_INFO
	.align		4
.L_59:
        /*0038*/ 	.byte	0x04, 0x17
        /*003a*/ 	.short	(.L_61 - .L_60)
.L_60:
        /*003c*/ 	.word	0x00000000
        /*0040*/ 	.short	0x0004
        /*0042*/ 	.short	0x0020
        /*0044*/ 	.byte	0x00, 0xf0, 0x11, 0x00


	//----- nvinfo : EIATTR_KPARAM_INFO
	.align		4
.L_61:
        /*0048*/ 	.byte	0x04, 0x17
        /*004a*/ 	.short	(.L_63 - .L_62)
.L_62:
        /*004c*/ 	.word	0x00000000
        /*0050*/ 	.short	0x0003
        /*0052*/ 	.short	0x0018
        /*0054*/ 	.byte	0x00, 0xf5, 0x21, 0x00


	//----- nvinfo : EIATTR_KPARAM_INFO
	.align		4
.L_63:
        /*0058*/ 	.byte	0x04, 0x17
        /*005a*/ 	.short	(.L_65 - .L_64)
.L_64:
        /*005c*/ 	.word	0x00000000
        /*0060*/ 	.short	0x0002
        /*0062*/ 	.short	0x0010
        /*0064*/ 	.byte	0x00, 0xf5, 0x21, 0x00


	//----- nvinfo : EIATTR_KPARAM_INFO
	.align		4
.L_65:
        /*0068*/ 	.byte	0x04, 0x17
        /*006a*/ 	.short	(.L_67 - .L_66)
.L_66:
        /*006c*/ 	.word	0x00000000
        /*0070*/ 	.short	0x0001
        /*0072*/ 	.short	0x0008
        /*0074*/ 	.byte	0x00, 0xf5, 0x21, 0x00


	//----- nvinfo : EIATTR_KPARAM_INFO
	.align		4
.L_67:
        /*0078*/ 	.byte	0x04, 0x17
        /*007a*/ 	.short	(.L_69 - .L_68)
.L_68:
        /*007c*/ 	.word	0x00000000
        /*0080*/ 	.short	0x0000
        /*0082*/ 	.short	0x0000
        /*0084*/ 	.byte	0x00, 0xf5, 0x21, 0x00


	//----- nvinfo : EIATTR_SPARSE_MMA_MASK
	.align		4
.L_69:
        /*0088*/ 	.byte	0x03, 0x50
        /*008a*/ 	.short	0x0000


	//----- nvinfo : EIATTR_MAXREG_COUNT
	.align		4
        /*008c*/ 	.byte	0x03, 0x1b
        /*008e*/ 	.short	0x00ff


	//----- nvinfo : EIATTR_MERCURY_ISA_VERSION
	.align		4
        /*0090*/ 	.byte	0x03, 0x5f
        /*0092*/ 	.short	0x0101


	//----- nvinfo : EIATTR_COOP_GROUP_MASK_REGIDS
	.align		4
        /*0094*/ 	.byte	0x04, 0x29
        /*0096*/ 	.short	(.L_71 - .L_70)


	//   ....[0]....
.L_70:
        /*0098*/ 	.word	0xffffffff


	//   ....[1]....
        /*009c*/ 	.word	0xffffffff


	//   ....[2]....
        /*00a0*/ 	.word	0xffffffff


	//   ....[3]....
        /*00a4*/ 	.word	0xffffffff


	//   ....[4]....
        /*00a8*/ 	.word	0xffffffff


	//   ....[5]....
        /*00ac*/ 	.word	0xffffffff


	//   ....[6]....
        /*00b0*/ 	.word	0xffffffff


	//   ....[7]....
        /*00b4*/ 	.word	0xffffffff


	//   ....[8]....
        /*00b8*/ 	.word	0xffffffff


	//   ....[9]....
        /*00bc*/ 	.word	0xffffffff


	//   ....[10]....
        /*00c0*/ 	.word	0xffffffff


	//   ....[11]....
        /*00c4*/ 	.word	0xffffffff


	//   ....[12]....
        /*00c8*/ 	.word	0xffffffff


	//   ....[13]....
        /*00cc*/ 	.word	0xffffffff


	//   ....[14]....
        /*00d0*/ 	.word	0xffffffff


	//   ....[15]....
        /*00d4*/ 	.word	0xffffffff


	//   ....[16]....
        /*00d8*/ 	.word	0xffffffff


	//   ....[17]....
        /*00dc*/ 	.word	0xffffffff


	//   ....[18]....
        /*00e0*/ 	.word	0xffffffff


	//   ....[19]....
        /*00e4*/ 	.word	0xffffffff


	//   ....[20]....
        /*00e8*/ 	.word	0xffffffff


	//   ....[21]....
        /*00ec*/ 	.word	0xffffffff


	//   ....[22]....
        /*00f0*/ 	.word	0xffffffff


	//   ....[23]....
        /*00f4*/ 	.word	0xffffffff


	//   ....[24]....
        /*00f8*/ 	.word	0xffffffff


	//   ....[25]....
        /*00fc*/ 	.word	0xffffffff


	//   ....[26]....
        /*0100*/ 	.word	0xffffffff


	//   ....[27]....
        /*0104*/ 	.word	0xffffffff


	//   ....[28]....
        /*0108*/ 	.word	0xffffffff


	//   ....[29]....
        /*010c*/ 	.word	0xffffffff


	//   ....[30]....
        /*0110*/ 	.word	0xffffffff


	//   ....[31]....
        /*0114*/ 	.word	0xffffffff


	//   ....[32]....
        /*0118*/ 	.word	0xffffffff


	//   ....[33]....
        /*011c*/ 	.word	0xffffffff


	//----- nvinfo : EIATTR_COOP_GROUP_INSTR_OFFSETS
	.align		4
.L_71:
        /*0120*/ 	.byte	0x04, 0x28
        /*0122*/ 	.short	(.L_73 - .L_72)


	//   ....[0]....
.L_72:
        /*0124*/ 	.word	0x00000ff0


	//   ....[1]....
        /*0128*/ 	.word	0x00001190


	//   ....[2]....
        /*012c*/ 	.word	0x000011b0


	//   ....[3]....
        /*0130*/ 	.word	0x000011d0


	//   ....[4]....
        /*0134*/ 	.word	0x00001200


	//   ....[5]....
        /*0138*/ 	.word	0x00001230


	//   ....[6]....
        /*013c*/ 	.word	0x00001260


	//   ....[7]....
        /*0140*/ 	.word	0x00001290


	//   ....[8]....
        /*0144*/ 	.word	0x000012c0


	//   ....[9]....
        /*0148*/ 	.word	0x000012f0


	//   ....[10]....
        /*014c*/ 	.word	0x00001320


	//   ....[11]....
        /*0150*/ 	.word	0x00001410


	//   ....[12]....
        /*0154*/ 	.word	0x000015a0


	//   ....[13]....
        /*0158*/ 	.word	0x000015d0


	//   ....[14]....
        /*015c*/ 	.word	0x000015f0


	//   ....[15]....
        /*0160*/ 	.word	0x00001640


	//   ....[16]....
        /*0164*/ 	.word	0x00001660


	//   ....[17]....
        /*0168*/ 	.word	0x00001670


	//   ....[18]....
        /*016c*/ 	.word	0x000016e0


	//   ....[19]....
        /*0170*/ 	.word	0x00001700


	//   ....[20]....
        /*0174*/ 	.word	0x00001710


	//   ....[21]....
        /*0178*/ 	.word	0x00001720


	//   ....[22]....
        /*017c*/ 	.word	0x00001790


	//   ....[23]....
        /*0180*/ 	.word	0x000017b0


	//   ....[24]....
        /*0184*/ 	.word	0x000017c0


	//   ....[25]....
        /*0188*/ 	.word	0x000017d0


	//   ....[26]....
        /*018c*/ 	.word	0x00001830


	//   ....[27]....
        /*0190*/ 	.word	0x00001860


	//   ....[28]....
        /*0194*/ 	.word	0x00001870


	//   ....[29]....
        /*0198*/ 	.word	0x00001880


	//   ....[30]....
        /*019c*/ 	.word	0x000018e0


	//   ....[31]....
        /*01a0*/ 	.word	0x00001950


	//   ....[32]....
        /*01a4*/ 	.word	0x00001980


	//   ....[33]....
        /*01a8*/ 	.word	0x00001a50


	//----- nvinfo : EIATTR_VRC_CTA_INIT_COUNT
	.align		4
.L_73:
        /*01ac*/ 	.byte	0x02, 0x4a
	.zero		1
	.zero		1


	//----- nvinfo : EIATTR_EXIT_INSTR_OFFSETS
	.align		4
        /*01b0*/ 	.byte	0x04, 0x1c
        /*01b2*/ 	.short	(.L_75 - .L_74)


	//   ....[0]....
.L_74:
        /*01b4*/ 	.word	0x00000040


	//   ....[1]....
        /*01b8*/ 	.word	0x00000090


	//   ....[2]....
        /*01bc*/ 	.word	0x000000d0


	//   ....[3]....
        /*01c0*/ 	.word	0x00000180


	//   ....[4]....
        /*01c4*/ 	.word	0x000006d0


	//   ....[5]....
        /*01c8*/ 	.word	0x00001010


	//   ....[6]....
        /*01cc*/ 	.word	0x00001450


	//   ....[7]....
        /*01d0*/ 	.word	0x00001a70


	//----- nvinfo : EIATTR_CRS_STACK_SIZE
	.align		4
.L_75:
        /*01d4*/ 	.byte	0x04, 0x1e
        /*01d6*/ 	.short	(.L_77 - .L_76)
.L_76:
        /*01d8*/ 	.word	0x00000000


	//----- nvinfo : EIATTR_CBANK_PARAM_SIZE
	.align		4
.L_77:
        /*01dc*/ 	.byte	0x03, 0x19
        /*01de*/ 	.short	0x0038


	//----- nvinfo : EIATTR_PARAM_CBANK
	.align		4
        /*01e0*/ 	.byte	0x04, 0x0a
        /*01e2*/ 	.short	(.L_79 - .L_78)
	.align		4
.L_78:
        /*01e4*/ 	.word	index@(.nv.constant0.wilders_batch_warp_scan_f32)
        /*01e8*/ 	.short	0x0380
        /*01ea*/ 	.short	0x0038


	//----- nvinfo : EIATTR_SW_WAR
	.align		4
.L_79:
        /*01ec*/ 	.byte	0x04, 0x36
        /*01ee*/ 	.short	(.L_81 - .L_80)
.L_80:
        /*01f0*/ 	.word	0x00000008
.L_81:


//--------------------- .nv.info.wilders_batch_f32 --------------------------
	.section	.nv.info.wilders_batch_f32,"",@"SHT_CUDA_INFO"
	.sectionflags	@""
	.align	4


	//----- nvinfo : EIATTR_CUDA_API_VERSION
	.align		4
        /*0000*/ 	.byte	0x04, 0x37
        /*0002*/ 	.short	(.L_83 - .L_82)
.L_82:
        /*0004*/ 	.word	0x00000082


	//----- nvinfo : EIATTR_KPARAM_INFO
	.align		4
.L_83:
        /*0008*/ 	.byte	0x04, 0x17
        /*000a*/ 	.short	(.L_85 - .L_84)
.L_84:
        /*000c*/ 	.word	0x00000000
        /*0010*/ 	.short	0x0007
        /*0012*/ 	.short	0x0030
        /*0014*/ 	.byte	0x00, 0xf5, 0x21, 0x00


	//----- nvinfo : EIATTR_KPARAM_INFO
	.align		4
.L_85:
        /*0018*/ 	.byte	0x04, 0x17
        /*001a*/ 	.short	(.L_87 - .L_86)
.L_86:
        /*001c*/ 	.word	0x00000000
        /*0020*/ 	.short	0x0006
        /*0022*/ 	.short	0x0028
        /*0024*/ 	.byte	0x00, 0xf0, 0x11, 0x00


	//----- nvinfo : EIATTR_KPARAM_INFO
	.align		4
.L_87:
        /*0028*/ 	.byte	0x04, 0x17
        /*002a*/ 	.short	(.L_89 - .L_88)
.L_88:
        /*002c*/ 	.word	0x00000000
        /*0030*/ 	.short	0x0005
        /*0032*/ 	.short	0x0024
        /*0034*/ 	.byte	0x00, 0xf0, 0x11, 0x00


	//----- nvinfo : EIATTR_KPARAM_INFO
	.align		4
.L_89:
        /*0038*/ 	.byte	0x04, 0x17
        /*003a*/ 	.short	(.L_91 - .L_90)
.L_90:
        /*003c*/ 	.word	0x00000000
        /*0040*/ 	.short	0x0004
        /*0042*/ 	.short	0x0020
        /*0044*/ 	.byte	0x00, 0xf0, 0x11, 0x00


	//----- nvinfo : EIATTR_KPARAM_INFO
	.align		4
.L_91:
        /*0048*/ 	.byte	0x04, 0x17
        /*004a*/ 	.short	(.L_93 - .L_92)
.L_92:
        /*004c*/ 	.word	0x00000000
        /*0050*/ 	.short	0x0003
        /*0052*/ 	.short	0x0018
        /*0054*/ 	.byte	0x00, 0xf5, 0x21, 0x00


	//----- nvinfo : EIATTR_KPARAM_INFO
	.align		4
.L_93:
        /*0058*/ 	.byte	0x04, 0x17
        /*005a*/ 	.short	(.L_95 - .L_94)
.L_94:
        /*005c*/ 	.word	0x00000000
        /*0060*/ 	.short	0x0002
        /*0062*/ 	.short	0x0010
        /*0064*/ 	.byte	0x00, 0xf5, 0x21, 0x00


	//----- nvinfo : EIATTR_KPARAM_INFO
	.align		4
.L_95:
        /*0068*/ 	.byte	0x04, 0x17
        /*006a*/ 	.short	(.L_97 - .L_96)
.L_96:
        /*006c*/ 	.word	0x00000000
        /*0070*/ 	.short	0x0001
        /*0072*/ 	.short	0x0008
        /*0074*/ 	.byte	0x00, 0xf5, 0x21, 0x00


	//----- nvinfo : EIATTR_KPARAM_INFO
	.align		4
.L_97:
        /*0078*/ 	.byte	0x04, 0x17
        /*007a*/ 	.short	(.L_99 - .L_98)
.L_98:
        /*007c*/ 	.word	0x00000000
        /*0080*/ 	.short	0x0000
        /*0082*/ 	.short	0x0000
        /*0084*/ 	.byte	0x00, 0xf5, 0x21, 0x00


	//----- nvinfo : EIATTR_SPARSE_MMA_MASK
	.align		4
.L_99:
        /*0088*/ 	.byte	0x03, 0x50
        /*008a*/ 	.short	0x0000


	//----- nvinfo : EIATTR_MAXREG_COUNT
	.align		4
        /*008c*/ 	.byte	0x03, 0x1b
        /*008e*/ 	.short	0x00ff


	//----- nvinfo : EIATTR_NUM_BARRIERS
	.align		4
        /*0090*/ 	.byte	0x02, 0x4c
        /*0092*/ 	.byte	0x01
	.zero		1


	//----- nvinfo : EIATTR_MERCURY_ISA_VERSION
	.align		4
        /*0094*/ 	.byte	0x03, 0x5f
        /*0096*/ 	.short	0x0101


	//----- nvinfo : EIATTR_COOP_GROUP_MASK_REGIDS
	.align		4
        /*0098*/ 	.byte	0x04, 0x29
        /*009a*/ 	.short	(.L_101 - .L_100)


	//   ....[0]....
.L_100:
        /*009c*/ 	.word	0xffffffff


	//   ....[1]....
        /*00a0*/ 	.word	0xffffffff


	//   ....[2]....
        /*00a4*/ 	.word	0xffffffff


	//   ....[3]....
        /*00a8*/ 	.word	0xffffffff


	//   ....[4]....
        /*00ac*/ 	.word	0xffffffff


	//   ....[5]....
        /*00b0*/ 	.word	0xffffffff


	//   ....[6]....
        /*00b4*/ 	.word	0xffffffff


	//   ....[7]....
        /*00b8*/ 	.word	0xffffffff


	//   ....[8]....
        /*00bc*/ 	.word	0xffffffff


	//   ....[9]....
        /*00c0*/ 	.word	0xffffffff


	//   ....[10]....
        /*00c4*/ 	.word	0x0500000e


	//   ....[11]....
        /*00c8*/ 	.word	0x0500000e


	//   ....[12]....
        /*00cc*/ 	.word	0x0500000e


	//   ....[13]....
        /*00d0*/ 	.word	0x0500000e


	//   ....[14]....
        /*00d4*/ 	.word	0x0500000e


	//----- nvinfo : EIATTR_COOP_GROUP_INSTR_OFFSETS
	.align		4
.L_101:
        /*00d8*/ 	.byte	0x04, 0x28
        /*00da*/ 	.short	(.L_103 - .L_102)


	//   ....[0]....
.L_102:
        /*00dc*/ 	.word	0x000003d0


	//   ....[1]....
        /*00e0*/ 	.word	0x00000400


	//   ....[2]....
        /*00e4*/ 	.word	0x00000430


	//   ....[3]....
        /*00e8*/ 	.word	0x00000460


	//   ....[4]....
        /*00ec*/ 	.word	0x000004a0


	//   ....[5]....
        /*00f0*/ 	.word	0x000005e0


	//   ....[6]....
        /*00f4*/ 	.word	0x00000600


	//   ....[7]....
        /*00f8*/ 	.word	0x00000620


	//   ....[8]....
        /*00fc*/ 	.word	0x00000640


	//   ....[9]....
        /*0100*/ 	.word	0x00000660


	//   ....[10]....
        /*0104*/ 	.word	0x00000c00


	//   ....[11]....
        /*0108*/ 	.word	0x00000c70


	//   ....[12]....
        /*010c*/ 	.word	0x00000ce0


	//   ....[13]....
        /*0110*/ 	.word	0x00000d50


	//   ....[14]....
        /*0114*/ 	.word	0x00000dc0


	//----- nvinfo : EIATTR_VRC_CTA_INIT_COUNT
	.align		4
.L_103:
        /*0118*/ 	.byte	0x02, 0x4a
	.zero		1
	.zero		1


	//----- nvinfo : EIATTR_EXIT_INSTR_OFFSETS
	.align		4
        /*011c*/ 	.byte	0x04, 0x1c
        /*011e*/ 	.short	(.L_105 - .L_104)


	//   ....[0]....
.L_104:
        /*0120*/ 	.word	0x00000040


	//   ....[1]....
        /*0124*/ 	.word	0x00000130


	//   ....[2]....
        /*0128*/ 	.word	0x000006c0


	//   ....[3]....
        /*012c*/ 	.word	0x00000810


	//   ....[4]....
        /*0130*/ 	.word	0x000009b0


	//   ....[5]....
        /*0134*/ 	.word	0x00000bb0


	//----- nvinfo : EIATTR_CRS_STACK_SIZE
	.align		4
.L_105:
        /*0138*/ 	.byte	0x04, 0x1e
        /*013a*/ 	.short	(.L_107 - .L_106)
.L_106:
        /*013c*/ 	.word	0x00000000


	//----- nvinfo : EIATTR_CBANK_PARAM_SIZE
	.align		4
.L_107:
        /*0140*/ 	.byte	0x03, 0x19
        /*0142*/ 	.short	0x0038


	//----- nvinfo : EIATTR_PARAM_CBANK
	.align		4
        /*0144*/ 	.byte	0x04, 0x0a
        /*0146*/ 	.short	(.L_109 - .L_108)
	.align		4
.L_108:
        /*0148*/ 	.word	index@(.nv.constant0.wilders_batch_f32)
        /*014c*/ 	.short	0x0380
        /*014e*/ 	.short	0x0038


	//----- nvinfo : EIATTR_SW_WAR
	.align		4
.L_109:
        /*0150*/ 	.byte	0x04, 0x36
        /*0152*/ 	.short	(.L_111 - .L_110)
.L_110:
        /*0154*/ 	.word	0x00000008
.L_111:


//--------------------- .nv.callgraph             --------------------------
	.section	.nv.callgraph,"",@"SHT_CUDA_CALLGRAPH"
	.align	4
	.sectionentsize	8
	.align		4
        /*0000*/ 	.word	0x00000000
	.align		4
        /*0004*/ 	.word	0xffffffff
	.align		4
        /*0008*/ 	.word	0x00000000
	.align		4
        /*000c*/ 	.word	0xfffffffe
	.align		4
        /*0010*/ 	.word	0x00000000
	.align		4
        /*0014*/ 	.word	0xfffffffd
	.align		4
        /*0018*/ 	.word	0x00000000
	.align		4
        /*001c*/ 	.word	0xfffffffc


//--------------------- .text.wilders_many_series_one_param_f32 --------------------------
	.section	.text.wilders_many_series_one_param_f32,"ax",@progbits
	.align	128
        .global         wilders_many_series_one_param_f32
        .type           wilders_many_series_one_param_f32,@function
        .size           wilders_many_series_one_param_f32,(.L_x_97 - wilders_many_series_one_param_f32)
        .other          wilders_many_series_one_param_f32,@"STO_CUDA_ENTRY STV_DEFAULT"
wilders_many_series_one_param_f32:
.text.wilders_many_series_one_param_f32:
[----:B------:R-:W-:Y:S08]  /*0000*/  LDC R1, c[0x0][0x37c] ;  /* 0x0000df00ff017b82 */ /* 0x000ff00000000800 */
[----:B------:R-:W0:Y:S01]  /*0010*/  LDC.64 R2, c[0x0][0x398] ;  /* 0x0000e600ff027b82 */ /* 0x000e220000000a00 */
[----:B------:R-:W0:Y:S02]  /*0020*/  LDCU UR5, c[0x0][0x390] ;  /* 0x00007200ff0577ac */ /* 0x000e240008000800 */
[----:B0-----:R-:W-:-:S04]  /*0030*/  VIMNMX3 R0, R2, UR5, R3, PT ;  /* 0x0000000502007c0f */ /* 0x001fc8000b800103 */
[----:B------:R-:W-:-:S13]  /*0040*/  ISETP.GE.AND P0, PT, R0, 0x1, PT ;  /* 0x000000010000780c */ /* 0x000fda0003f06270 */
[----:B------:R-:W-:Y:S05]  /*0050*/  @!P0 EXIT ;  /* 0x000000000000894d */ /* 0x000fea0003800000 */
[----:B------:R-:W0:Y:S02]  /*0060*/  LDC R8, c[0x0][0x360] ;  /* 0x0000d800ff087b82 */ /* 0x000e240000000800 */
[----:B0-----:R-:W-:-:S13]  /*0070*/  ISETP.GE.U32.AND P0, PT, R8, 0x20, PT ;  /* 0x000000200800780c */ /* 0x001fda0003f06070 */
[----:B------:R-:W-:Y:S05]  /*0080*/  @!P0 EXIT ;  /* 0x000000000000894d */ /* 0x000fea0003800000 */
[----:B------:R-:W0:Y:S01]  /*0090*/  S2R R4, SR_TID.X ;  /* 0x0000000000047919 */ /* 0x000e220000002100 */
[----:B------:R-:W1:Y:S01]  /*00a0*/  S2UR UR4, SR_CTAID.X ;  /* 0x00000000000479c3 */ /* 0x000e620000002500 */
[----:B------:R-:W-:Y:S02]  /*00b0*/  SHF.R.U32.HI R8, RZ, 0x5, R8 ;  /* 0x00000005ff087819 */ /* 0x000fe40000011608 */
[----:B0-----:R-:W-:-:S05]  /*00c0*/  SHF.R.U32.HI R3, RZ, 0x5, R4 ;  /* 0x00000005ff037819 */ /* 0x001fca0000011604 */
[----:B-1----:R-:W-:-:S05]  /*00d0*/  IMAD R3, R8, UR4, R3 ;  /* 0x0000000408037c24 */ /* 0x002fca000f8e0203 */
[----:B------:R-:W-:-:S13]  /*00e0*/  ISETP.GE.AND P0, PT, R3, R2, PT ;  /* 0x000000020300720c */ /* 0x000fda0003f06270 */
[----:B------:R-:W-:Y:S05]  /*00f0*/  @P0 EXIT ;  /* 0x000000000000094d */ /* 0x000fea0003800000 */
[----:B------:R-:W-:Y:S01]  /*0100*/  I2FP.F32.U32 R2, UR5 ;  /* 0x0000000500027c45 */ /* 0x000fe20008201000 */
[----:B------:R-:W0:Y:S03]  /*0110*/  LDCU.64 UR4, c[0x0][0x358] ;  /* 0x00006b00ff0477ac */ /* 0x000e260008000a00 */
[----:B------:R-:W-:-:S04]  /*0120*/  IADD3 R0, PT, PT, R2, 0x1800000, RZ ;  /* 0x0180000002007810 */ /* 0x000fc80007ffe0ff */
[----:B------:R-:W-:-:S04]  /*0130*/  LOP3.LUT R0, R0, 0x7f800000, RZ, 0xc0, !PT ;  /* 0x7f80000000007812 */ /* 0x000fc800078ec0ff */
[----:B------:R-:W-:Y:S02]  /*0140*/  ISETP.GT.U32.AND P0, PT, R0, 0x1ffffff, PT ;  /* 0x01ffffff0000780c */ /* 0x000fe40003f04070 */
[----:B------:R-:W-:-:S11]  /*0150*/  LOP3.LUT R0, R4, 0x1f, RZ, 0xc0, !PT ;  /* 0x0000001f04007812 */ /* 0x000fd600078ec0ff */
[----:B0-----:R-:W-:Y:S05]  /*0160*/  @P0 BRA `(.L_x_0) ;  /* 0x00000000000c0947 */ /* 0x001fea0003800000 */
[----:B------:R-:W-:-:S07]  /*0170*/  MOV R12, 0x190 ;  /* 0x00000190000c7802 */ /* 0x000fce0000000f00 */
[----:B------:R-:W-:Y:S05]  /*0180*/  CALL.REL.NOINC `($__internal_0_$__cuda_sm20_rcp_rn_f32_slowpath) ;  /* 0x0000001c00607944 */ /* 0x000fea0003c00000 */
[----:B------:R-:W-:Y:S05]  /*0190*/  BRA `(.L_x_1) ;  /* 0x0000000000107947 */ /* 0x000fea0003800000 */
.L_x_0:
[----:B------:R-:W0:Y:S02]  /*01a0*/  MUFU.RCP R5, R2 ;  /* 0x0000000200057308 */ /* 0x000e240000001000 */
[----:B0-----:R-:W-:-:S04]  /*01b0*/  FFMA R4, R2, R5, -1 ;  /* 0xbf80000002047423 */ /* 0x001fc80000000005 */
[----:B------:R-:W-:-:S04]  /*01c0*/  FADD.FTZ R4, -R4, -RZ ;  /* 0x800000ff04047221 */ /* 0x000fc80000010100 */
[----:B------:R-:W-:-:S07]  /*01d0*/  FFMA R2, R5, R4, R5 ;  /* 0x0000000405027223 */ /* 0x000fce0000000005 */
.L_x_1:
[----:B------:R-:W0:Y:S01]  /*01e0*/  LDCU UR8, c[0x0][0x390] ;  /* 0x00007200ff0877ac */ /* 0x000e220008000800 */
[----:B------:R-:W-:Y:S01]  /*01f0*/  LOP3.LUT R5, RZ, R0, RZ, 0x33, !PT ;  /* 0x00000000ff057212 */ /* 0x000fe200078e33ff */
[----:B------:R-:W1:Y:S01]  /*0200*/  LDCU UR7, c[0x0][0x39c] ;  /* 0x00007380ff0777ac */ /* 0x000e620008000800 */
[----:B------:R-:W2:Y:S02]  /*0210*/  LDCU UR6, c[0x0][0x370] ;  /* 0x00006e00ff0677ac */ /* 0x000ea40008000800 */
[C---:B0-----:R-:W-:Y:S02]  /*0220*/  IADD3 R4, PT, PT, R5.reuse, UR8, RZ ;  /* 0x0000000805047c10 */ /* 0x041fe4000fffe0ff */
[----:B-1----:R-:W-:Y:S02]  /*0230*/  IADD3 R5, PT, PT, R5, UR7, RZ ;  /* 0x0000000705057c10 */ /* 0x002fe4000fffe0ff */
[----:B------:R-:W-:Y:S02]  /*0240*/  LEA.HI R11, R4, 0x1, RZ, 0x1b ;  /* 0x00000001040b7811 */ /* 0x000fe400078fd8ff */
[----:B------:R-:W-:Y:S01]  /*0250*/  LEA.HI R6, R5, 0x1, RZ, 0x1b ;  /* 0x0000000105067811 */ /* 0x000fe200078fd8ff */
[----:B--2---:R-:W-:Y:S01]  /*0260*/  IMAD R8, R8, UR6, RZ ;  /* 0x0000000608087c24 */ /* 0x004fe2000f8e02ff */
[----:B------:R-:W-:-:S02]  /*0270*/  LOP3.LUT R7, R11, 0xf, RZ, 0xc0, !PT ;  /* 0x0000000f0b077812 */ /* 0x000fc400078ec0ff */
[----:B------:R-:W-:Y:S02]  /*0280*/  LOP3.LUT R12, R6, 0xffffff8, RZ, 0xc0, !PT ;  /* 0x0ffffff8060c7812 */ /* 0x000fe400078ec0ff */
[C---:B------:R-:W-:Y:S02]  /*0290*/  LOP3.LUT R9, R11.reuse, 0x7, RZ, 0xc0, !PT ;  /* 0x000000070b097812 */ /* 0x040fe400078ec0ff */
[C---:B------:R-:W-:Y:S02]  /*02a0*/  LOP3.LUT R10, R11.reuse, 0xffffff0, RZ, 0xc0, !PT ;  /* 0x0ffffff00b0a7812 */ /* 0x040fe400078ec0ff */
[----:B------:R-:W-:Y:S02]  /*02b0*/  LOP3.LUT R11, R11, 0x3, RZ, 0xc0, !PT ;  /* 0x000000030b0b7812 */ /* 0x000fe400078ec0ff */
[----:B------:R-:W-:-:S07]  /*02c0*/  IADD3 R12, PT, PT, -R12, RZ, RZ ;  /* 0x000000ff0c0c7210 */ /* 0x000fce0007ffe1ff */
.L_x_26:
[----:B0---4-:R-:W0:Y:S08]  /*02d0*/  LDC.64 R14, c[0x0][0x388] ;  /* 0x0000e200ff0e7b82 */ /* 0x011e300000000a00 */
[----:B-1-3--:R-:W1:Y:S01]  /*02e0*/  LDC R13, c[0x0][0x39c] ;  /* 0x0000e700ff0d7b82 */ /* 0x00ae620000000800 */
[----:B0-----:R-:W-:-:S06]  /*02f0*/  IMAD.WIDE R14, R3, 0x4, R14 ;  /* 0x00000004030e7825 */ /* 0x001fcc00078e020e */
[----:B------:R0:W5:Y:S01]  /*0300*/  LDG.E.CONSTANT R14, desc[UR4][R14.64] ;  /* 0x000000040e0e7981 */ /* 0x000162000c1e9900 */
[----:B------:R-:W-:Y:S01]  /*0310*/  BSSY.RECONVERGENT B0, `(.L_x_2) ;  /* 0x0000067000007945 */ /* 0x000fe20003800200 */
[----:B-1----:R-:W-:-:S13]  /*0320*/  ISETP.GE.U32.AND P0, PT, R0, R13, PT ;  /* 0x0000000d0000720c */ /* 0x002fda0003f06070 */
[----:B0-2---:R-:W-:Y:S05]  /*0330*/  @P0 BRA `(.L_x_3) ;  /* 0x0000000400900947 */ /* 0x005fea0003800000 */
[----:B------:R-:W-:Y:S01]  /*0340*/  ISETP.GE.U32.AND P0, PT, R5, 0xe0, PT ;  /* 0x000000e00500780c */ /* 0x000fe20003f06070 */
[----:B------:R-:W-:Y:S01]  /*0350*/  BSSY.RECONVERGENT B1, `(.L_x_4) ;  /* 0x0000035000017945 */ /* 0x000fe20003800200 */
[----:B------:R-:W-:Y:S02]  /*0360*/  LOP3.LUT R15, R6, 0x7, RZ, 0xc0, !PT ;  /* 0x00000007060f7812 */ /* 0x000fe400078ec0ff */
[----:B------:R-:W-:Y:S02]  /*0370*/  MOV R28, R0 ;  /* 0x00000000001c7202 */ /* 0x000fe40000000f00 */
[----:B------:R-:W-:-:S07]  /*0380*/  ISETP.NE.AND P1, PT, R15, RZ, PT ;  /* 0x000000ff0f00720c */ /* 0x000fce0003f25270 */
[----:B------:R-:W-:Y:S06]  /*0390*/  @!P0 BRA `(.L_x_5) ;  /* 0x0000000000c08947 */ /* 0x000fec0003800000 */
[----:B------:R-:W0:Y:S01]  /*03a0*/  LDC R26, c[0x0][0x398] ;  /* 0x0000e600ff1a7b82 */ /* 0x000e220000000800 */
[C---:B------:R-:W-:Y:S02]  /*03b0*/  LOP3.LUT R27, R0.reuse, 0x80, RZ, 0xfc, !PT ;  /* 0x00000080001b7812 */ /* 0x040fe400078efcff */
[C---:B------:R-:W-:Y:S02]  /*03c0*/  LOP3.LUT R29, R0.reuse, 0xa0, RZ, 0xfc, !PT ;  /* 0x000000a0001d7812 */ /* 0x040fe400078efcff */
[C---:B------:R-:W-:Y:S02]  /*03d0*/  LOP3.LUT R31, R0.reuse, 0xc0, RZ, 0xfc, !PT ;  /* 0x000000c0001f7812 */ /* 0x040fe400078efcff */
[C---:B------:R-:W-:Y:S02]  /*03e0*/  LOP3.LUT R33, R0.reuse, 0xe0, RZ, 0xfc, !PT ;  /* 0x000000e000217812 */ /* 0x040fe400078efcff */
[C---:B------:R-:W-:Y:S02]  /*03f0*/  LOP3.LUT R35, R0.reuse, 0x40, RZ, 0xfc, !PT ;  /* 0x0000004000237812 */ /* 0x040fe400078efcff */
[----:B------:R-:W-:-:S02]  /*0400*/  LOP3.LUT R37, R0, 0x60, RZ, 0xfc, !PT ;  /* 0x0000006000257812 */ /* 0x000fc400078efcff */
[----:B------:R-:W-:Y:S02]  /*0410*/  LOP3.LUT R30, R0, 0x20, RZ, 0xfc, !PT ;  /* 0x00000020001e7812 */ /* 0x000fe400078efcff */
[----:B------:R-:W-:Y:S02]  /*0420*/  MOV R34, R12 ;  /* 0x0000000c00227202 */ /* 0x000fe40000000f00 */
[----:B------:R-:W-:Y:S01]  /*0430*/  MOV R28, R0 ;  /* 0x00000000001c7202 */ /* 0x000fe20000000f00 */
[-CC-:B0-----:R-:W-:Y:S02]  /*0440*/  IMAD R27, R27, R26.reuse, R3.reuse ;  /* 0x0000001a1b1b7224 */ /* 0x181fe400078e0203 */
[-CC-:B------:R-:W-:Y:S02]  /*0450*/  IMAD R29, R29, R26.reuse, R3.reuse ;  /* 0x0000001a1d1d7224 */ /* 0x180fe400078e0203 */
[-CC-:B------:R-:W-:Y:S02]  /*0460*/  IMAD R31, R31, R26.reuse, R3.reuse ;  /* 0x0000001a1f1f7224 */ /* 0x180fe400078e0203 */
[----:B------:R-:W-:-:S02]  /*0470*/  IMAD R33, R33, R26, R3 ;  /* 0x0000001a21217224 */ /* 0x000fc400078e0203 */
[-CC-:B------:R-:W-:Y:S02]  /*0480*/  IMAD R35, R35, R26.reuse, R3.reuse ;  /* 0x0000001a23237224 */ /* 0x180fe400078e0203 */
[-CC-:B------:R-:W-:Y:S02]  /*0490*/  IMAD R37, R37, R26.reuse, R3.reuse ;  /* 0x0000001a25257224 */ /* 0x180fe400078e0203 */
[-CC-:B------:R-:W-:Y:S02]  /*04a0*/  IMAD R30, R30, R26.reuse, R3.reuse ;  /* 0x0000001a1e1e7224 */ /* 0x180fe400078e0203 */
[----:B------:R-:W-:-:S07]  /*04b0*/  IMAD R32, R0, R26, R3 ;  /* 0x0000001a00207224 */ /* 0x000fce00078e0203 */
.L_x_6:
[----:B-1----:R-:W0:Y:S01]  /*04c0*/  LDC.64 R16, c[0x0][0x3a0] ;  /* 0x0000e800ff107b82 */ /* 0x002e220000000a00 */
[----:B------:R-:W-:Y:S02]  /*04d0*/  MOV R36, 0x7fc00000 ;  /* 0x7fc0000000247802 */ /* 0x000fe40000000f00 */
[----:B------:R-:W-:Y:S02]  /*04e0*/  IADD3 R34, PT, PT, R34, 0x8, RZ ;  /* 0x0000000822227810 */ /* 0x000fe40007ffe0ff */
[----:B------:R-:W-:Y:S02]  /*04f0*/  IADD3 R28, PT, PT, R28, 0x100, RZ ;  /* 0x000001001c1c7810 */ /* 0x000fe40007ffe0ff */
[----:B------:R-:W-:Y:S01]  /*0500*/  ISETP.NE.AND P0, PT, R34, RZ, PT ;  /* 0x000000ff2200720c */ /* 0x000fe20003f05270 */
[----:B0-----:R-:W-:-:S04]  /*0510*/  IMAD.WIDE R20, R32, 0x4, R16 ;  /* 0x0000000420147825 */ /* 0x001fc800078e0210 */
[--C-:B------:R-:W-:Y:S01]  /*0520*/  IMAD.WIDE R18, R30, 0x4, R16.reuse ;  /* 0x000000041e127825 */ /* 0x100fe200078e0210 */
[----:B------:R0:W-:Y:S01]  /*0530*/  STG.E desc[UR4][R20.64], R36 ;  /* 0x0000002414007986 */ /* 0x0001e2000c101904 */
[C---:B------:R-:W-:Y:S02]  /*0540*/  LEA R30, R26.reuse, R30, 0x8 ;  /* 0x0000001e1a1e7211 */ /* 0x040fe400078e40ff */
[--C-:B------:R-:W-:Y:S01]  /*0550*/  IMAD.WIDE R22, R27, 0x4, R16.reuse ;  /* 0x000000041b167825 */ /* 0x100fe200078e0210 */
[----:B------:R1:W-:Y:S01]  /*0560*/  STG.E desc[UR4][R18.64], R36 ;  /* 0x0000002412007986 */ /* 0x0003e2000c101904 */
[C---:B------:R-:W-:Y:S02]  /*0570*/  LEA R27, R26.reuse, R27, 0x8 ;  /* 0x0000001b1a1b7211 */ /* 0x040fe400078e40ff */
[----:B------:R-:W-:Y:S01]  /*0580*/  IMAD.WIDE R24, R29, 0x4, R16 ;  /* 0x000000041d187825 */ /* 0x000fe200078e0210 */
[----:B------:R-:W-:-:S03]  /*0590*/  LEA R29, R26, R29, 0x8 ;  /* 0x0000001d1a1d7211 */ /* 0x000fc600078e40ff */
[C---:B------:R-:W-:Y:S02]  /*05a0*/  IMAD R32, R26.reuse, 0x100, R32 ;  /* 0x000001001a207824 */ /* 0x040fe400078e0220 */
[----:B0-----:R-:W-:Y:S01]  /*05b0*/  IMAD.WIDE R20, R37, 0x4, R16 ;  /* 0x0000000425147825 */ /* 0x001fe200078e0210 */
[----:B------:R-:W-:-:S03]  /*05c0*/  LEA R37, R26, R37, 0x8 ;  /* 0x000000251a257211 */ /* 0x000fc600078e40ff */
[----:B-1----:R-:W-:Y:S01]  /*05d0*/  IMAD.WIDE R18, R35, 0x4, R16 ;  /* 0x0000000423127825 */ /* 0x002fe200078e0210 */
[----:B------:R-:W-:-:S04]  /*05e0*/  LEA R35, R26, R35, 0x8 ;  /* 0x000000231a237211 */ /* 0x000fc800078e40ff */
[----:B------:R-:W-:Y:S04]  /*05f0*/  STG.E desc[UR4][R18.64], R36 ;  /* 0x0000002412007986 */ /* 0x000fe8000c101904 */
[----:B------:R-:W-:Y:S04]  /*0600*/  STG.E desc[UR4][R20.64], R36 ;  /* 0x0000002414007986 */ /* 0x000fe8000c101904 */
[----:B------:R0:W-:Y:S04]  /*0610*/  STG.E desc[UR4][R22.64], R36 ;  /* 0x0000002416007986 */ /* 0x0001e8000c101904 */
[----:B------:R1:W-:Y:S01]  /*0620*/  STG.E desc[UR4][R24.64], R36 ;  /* 0x0000002418007986 */ /* 0x0003e2000c101904 */
[----:B0-----:R-:W-:Y:S01]  /*0630*/  IMAD.WIDE R22, R31, 0x4, R16 ;  /* 0x000000041f167825 */ /* 0x001fe200078e0210 */
[----:B------:R-:W-:-:S03]  /*0640*/  LEA R31, R26, R31, 0x8 ;  /* 0x0000001f1a1f7211 */ /* 0x000fc600078e40ff */
[----:B------:R-:W-:Y:S01]  /*0650*/  IMAD.WIDE R16, R33, 0x4, R16 ;  /* 0x0000000421107825 */ /* 0x000fe200078e0210 */
[----:B------:R1:W-:Y:S01]  /*0660*/  STG.E desc[UR4][R22.64], R36 ;  /* 0x0000002416007986 */ /* 0x0003e2000c101904 */
[----:B------:R-:W-:-:S03]  /*0670*/  LEA R33, R26, R33, 0x8 ;  /* 0x000000211a217211 */ /* 0x000fc600078e40ff */
[----:B------:R1:W-:Y:S01]  /*0680*/  STG.E desc[UR4][R16.64], R36 ;  /* 0x0000002410007986 */ /* 0x0003e2000c101904 */
[----:B------:R-:W-:Y:S05]  /*0690*/  @P0 BRA `(.L_x_6) ;  /* 0xfffffffc00880947 */ /* 0x000fea000383ffff */
.L_x_5:
[----:B------:R-:W-:Y:S05]  /*06a0*/  BSYNC.RECONVERGENT B1 ;  /* 0x0000000000017941 */ /* 0x000fea0003800200 */
.L_x_4:
[----:B------:R-:W-:Y:S05]  /*06b0*/  @!P1 BRA `(.L_x_3) ;  /* 0x0000000000b09947 */ /* 0x000fea0003800000 */
[----:B------:R-:W-:Y:S01]  /*06c0*/  IADD3 R15, PT, PT, R15, -0x1, RZ ;  /* 0xffffffff0f0f7810 */ /* 0x000fe20007ffe0ff */
[----:B------:R-:W-:Y:S01]  /*06d0*/  BSSY.RECONVERGENT B1, `(.L_x_7) ;  /* 0x0000014000017945 */ /* 0x000fe20003800200 */
[----:B------:R-:W-:Y:S02]  /*06e0*/  LOP3.LUT P1, RZ, R6, 0x3, RZ, 0xc0, !PT ;  /* 0x0000000306ff7812 */ /* 0x000fe4000782c0ff */
[----:B------:R-:W-:-:S13]  /*06f0*/  ISETP.GE.U32.AND P0, PT, R15, 0x3, PT ;  /* 0x000000030f00780c */ /* 0x000fda0003f06070 */
[----:B------:R-:W-:Y:S05]  /*0700*/  @!P0 BRA `(.L_x_8) ;  /* 0x0000000000408947 */ /* 0x000fea0003800000 */
[----:B------:R-:W0:Y:S01]  /*0710*/  LDC R18, c[0x0][0x398] ;  /* 0x0000e600ff127b82 */ /* 0x000e220000000800 */
[----:B-1----:R-:W-:-:S07]  /*0720*/  MOV R25, 0x7fc00000 ;  /* 0x7fc0000000197802 */ /* 0x002fce0000000f00 */
[----:B------:R-:W1:Y:S01]  /*0730*/  LDC.64 R16, c[0x0][0x3a0] ;  /* 0x0000e800ff107b82 */ /* 0x000e620000000a00 */
[C---:B0-----:R-:W-:Y:S01]  /*0740*/  IMAD R23, R28.reuse, R18, R3 ;  /* 0x000000121c177224 */ /* 0x041fe200078e0203 */
[----:B------:R-:W-:-:S04]  /*0750*/  IADD3 R28, PT, PT, R28, 0x80, RZ ;  /* 0x000000801c1c7810 */ /* 0x000fc80007ffe0ff */
[CC--:B------:R-:W-:Y:S02]  /*0760*/  LEA R21, R18.reuse, R23.reuse, 0x6 ;  /* 0x0000001712157211 */ /* 0x0c0fe400078e30ff */
[C---:B------:R-:W-:Y:S01]  /*0770*/  LEA R19, R18.reuse, R23, 0x5 ;  /* 0x0000001712137211 */ /* 0x040fe200078e28ff */
[----:B-1----:R-:W-:Y:S01]  /*0780*/  IMAD.WIDE R22, R23, 0x4, R16 ;  /* 0x0000000417167825 */ /* 0x002fe200078e0210 */
[----:B------:R-:W-:-:S03]  /*0790*/  LEA R15, R18, R21, 0x5 ;  /* 0x00000015120f7211 */ /* 0x000fc600078e28ff */
[--C-:B------:R-:W-:Y:S01]  /*07a0*/  IMAD.WIDE R18, R19, 0x4, R16.reuse ;  /* 0x0000000413127825 */ /* 0x100fe200078e0210 */
[----:B------:R0:W-:Y:S03]  /*07b0*/  STG.E desc[UR4][R22.64], R25 ;  /* 0x0000001916007986 */ /* 0x0001e6000c101904 */
[--C-:B------:R-:W-:Y:S01]  /*07c0*/  IMAD.WIDE R20, R21, 0x4, R16.reuse ;  /* 0x0000000415147825 */ /* 0x100fe200078e0210 */
[----:B------:R0:W-:Y:S03]  /*07d0*/  STG.E desc[UR4][R18.64], R25 ;  /* 0x0000001912007986 */ /* 0x0001e6000c101904 */
[----:B------:R-:W-:Y:S01]  /*07e0*/  IMAD.WIDE R16, R15, 0x4, R16 ;  /* 0x000000040f107825 */ /* 0x000fe200078e0210 */
[----:B------:R0:W-:Y:S04]  /*07f0*/  STG.E desc[UR4][R20.64], R25 ;  /* 0x0000001914007986 */ /* 0x0001e8000c101904 */
[----:B------:R0:W-:Y:S02]  /*0800*/  STG.E desc[UR4][R16.64], R25 ;  /* 0x0000001910007986 */ /* 0x0001e4000c101904 */
.L_x_8:
[----:B------:R-:W-:Y:S05]  /*0810*/  BSYNC.RECONVERGENT B1 ;  /* 0x0000000000017941 */ /* 0x000fea0003800200 */
.L_x_7:
[----:B------:R-:W-:Y:S05]  /*0820*/  @!P1 BRA `(.L_x_3) ;  /* 0x0000000000549947 */ /* 0x000fea0003800000 */
[C---:B------:R-:W-:Y:S01]  /*0830*/  LOP3.LUT P0, RZ, R5.reuse, 0x20, RZ, 0xc0, !PT ;  /* 0x0000002005ff7812 */ /* 0x040fe2000780c0ff */
[----:B------:R-:W-:Y:S01]  /*0840*/  BSSY.RECONVERGENT B1, `(.L_x_9) ;  /* 0x000000f000017945 */ /* 0x000fe20003800200 */
[----:B------:R-:W-:-:S11]  /*0850*/  LOP3.LUT P1, RZ, R5, 0x60, RZ, 0xc0, !PT ;  /* 0x0000006005ff7812 */ /* 0x000fd6000782c0ff */
[----:B01----:R-:W0:Y:S08]  /*0860*/  @!P0 LDC R22, c[0x0][0x398] ;  /* 0x0000e600ff168b82 */ /* 0x003e300000000800 */
[----:B------:R-:W1:Y:S01]  /*0870*/  @!P0 LDC.64 R16, c[0x0][0x3a0] ;  /* 0x0000e800ff108b82 */ /* 0x000e620000000a00 */
[----:B------:R-:W-:Y:S05]  /*0880*/  @!P1 BRA `(.L_x_10) ;  /* 0x0000000000289947 */ /* 0x000fea0003800000 */
[----:B------:R-:W2:Y:S08]  /*0890*/  LDC R15, c[0x0][0x398] ;  /* 0x0000e600ff0f7b82 */ /* 0x000eb00000000800 */
[----:B------:R-:W3:Y:S01]  /*08a0*/  LDC.64 R20, c[0x0][0x3a0] ;  /* 0x0000e800ff147b82 */ /* 0x000ee20000000a00 */
[C---:B--2---:R-:W-:Y:S01]  /*08b0*/  IMAD R18, R28.reuse, R15, R3 ;  /* 0x0000000f1c127224 */ /* 0x044fe200078e0203 */
[----:B------:R-:W-:-:S04]  /*08c0*/  IADD3 R28, PT, PT, R28, 0x40, RZ ;  /* 0x000000401c1c7810 */ /* 0x000fc80007ffe0ff */
[----:B------:R-:W-:Y:S02]  /*08d0*/  LEA R23, R15, R18, 0x5 ;  /* 0x000000120f177211 */ /* 0x000fe400078e28ff */
[----:B------:R-:W-:Y:S01]  /*08e0*/  MOV R15, 0x7fc00000 ;  /* 0x7fc00000000f7802 */ /* 0x000fe20000000f00 */
[----:B---3--:R-:W-:-:S04]  /*08f0*/  IMAD.WIDE R18, R18, 0x4, R20 ;  /* 0x0000000412127825 */ /* 0x008fc800078e0214 */
[----:B------:R-:W-:Y:S01]  /*0900*/  IMAD.WIDE R20, R23, 0x4, R20 ;  /* 0x0000000417147825 */ /* 0x000fe200078e0214 */
[----:B------:R2:W-:Y:S04]  /*0910*/  STG.E desc[UR4][R18.64], R15 ;  /* 0x0000000f12007986 */ /* 0x0005e8000c101904 */
[----:B------:R2:W-:Y:S02]  /*0920*/  STG.E desc[UR4][R20.64], R15 ;  /* 0x0000000f14007986 */ /* 0x0005e4000c101904 */
.L_x_10:
[----:B------:R-:W-:Y:S05]  /*0930*/  BSYNC.RECONVERGENT B1 ;  /* 0x0000000000017941 */ /* 0x000fea0003800200 */
.L_x_9:
[----:B0-2---:R-:W-:Y:S01]  /*0940*/  @!P0 IMAD R15, R28, R22, R3 ;  /* 0x000000161c0f8224 */ /* 0x005fe200078e0203 */
[----:B------:R-:W-:-:S03]  /*0950*/  @!P0 MOV R19, 0x7fc00000 ;  /* 0x7fc0000000138802 */ /* 0x000fc60000000f00 */
[----:B-1----:R-:W-:-:S05]  /*0960*/  @!P0 IMAD.WIDE R16, R15, 0x4, R16 ;  /* 0x000000040f108825 */ /* 0x002fca00078e0210 */
[----:B------:R2:W-:Y:S02]  /*0970*/  @!P0 STG.E desc[UR4][R16.64], R19 ;  /* 0x0000001310008986 */ /* 0x0005e4000c101904 */
.L_x_3:
[----:B------:R-:W-:Y:S05]  /*0980*/  BSYNC.RECONVERGENT B0 ;  /* 0x0000000000007941 */ /* 0x000fea0003800200 */
.L_x_2:
[----:B-----5:R-:W-:Y:S01]  /*0990*/  ISETP.GE.U32.AND P0, PT, R14, R13, PT ;  /* 0x0000000d0e00720c */ /* 0x020fe20003f06070 */
[----:B------:R-:W-:-:S12]  /*09a0*/  BSSY B1, `(.L_x_11) ;  /* 0x000012a000017945 */ /* 0x000fd80003800000 */
[----:B------:R-:W-:Y:S05]  /*09b0*/  @P0 BRA `(.L_x_12) ;  /* 0x0000001000a00947 */ /* 0x000fea0003800000 */
[----:B------:R-:W0:Y:S02]  /*09c0*/  LDC R15, c[0x0][0x390] ;  /* 0x0000e400ff0f7b82 */ /* 0x000e240000000800 */
[----:B012---:R-:W-:-:S04]  /*09d0*/  IADD3 R16, PT, PT, R14, R15, RZ ;  /* 0x0000000f0e107210 */ /* 0x007fc80007ffe0ff */
[----:B------:R-:W-:-:S13]  /*09e0*/  ISETP.GT.AND P0, PT, R16, R13, PT ;  /* 0x0000000d1000720c */ /* 0x000fda0003f04270 */
[----:B------:R-:W-:Y:S05]  /*09f0*/  @P0 BRA `(.L_x_12) ;  /* 0x0000001000900947 */ /* 0x000fea0003800000 */
[----:B------:R-:W-:Y:S01]  /*0a00*/  ISETP.GE.U32.AND P0, PT, R0, R15, PT ;  /* 0x0000000f0000720c */ /* 0x000fe20003f06070 */
[----:B------:R-:W-:Y:S01]  /*0a10*/  BSSY.RECONVERGENT B0, `(.L_x_13) ;  /* 0x00000c8000007945 */ /* 0x000fe20003800200 */
[----:B------:R-:W-:-:S11]  /*0a20*/  HFMA2 R25, -RZ, RZ, 0, 0 ;  /* 0x00000000ff197431 */ /* 0x000fd600000001ff */
[----:B------:R-:W-:Y:S05]  /*0a30*/  @P0 BRA `(.L_x_14) ;  /* 0x0000000c00140947 */ /* 0x000fea0003800000 */
[----:B------:R-:W-:Y:S01]  /*0a40*/  ISETP.GE.U32.AND P0, PT, R4, 0x1e0, PT ;  /* 0x000001e00400780c */ /* 0x000fe20003f06070 */
[----:B------:R-:W-:Y:S01]  /*0a50*/  BSSY.RECONVERGENT B2, `(.L_x_15) ;  /* 0x000005e000027945 */ /* 0x000fe20003800200 */
[----:B------:R-:W-:Y:S02]  /*0a60*/  ISETP.NE.AND P1, PT, R7, RZ, PT ;  /* 0x000000ff0700720c */ /* 0x000fe40003f25270 */
[----:B------:R-:W-:Y:S02]  /*0a70*/  MOV R25, RZ ;  /* 0x000000ff00197202 */ /* 0x000fe40000000f00 */
[----:B------:R-:W-:-:S07]  /*0a80*/  MOV R15, R0 ;  /* 0x00000000000f7202 */ /* 0x000fce0000000f00 */
[----:B------:R-:W-:Y:S05]  /*0a90*/  @!P0 BRA `(.L_x_16) ;  /* 0x0000000400648947 */ /* 0x000fea0003800000 */
[----:B------:R-:W0:Y:S01]  /*0aa0*/  LDC.64 R18, c[0x0][0x380] ;  /* 0x0000e000ff127b82 */ /* 0x000e220000000a00 */
[----:B------:R-:W-:Y:S01]  /*0ab0*/  IMAD.MOV.U32 R17, RZ, RZ, RZ ;  /* 0x000000ffff117224 */ /* 0x000fe200078e00ff */
[----:B------:R-:W-:Y:S02]  /*0ac0*/  MOV R25, RZ ;  /* 0x000000ff00197202 */ /* 0x000fe40000000f00 */
[----:B------:R-:W-:-:S07]  /*0ad0*/  MOV R15, R0 ;  /* 0x00000000000f7202 */ /* 0x000fce0000000f00 */
.L_x_17:
[----:B------:R-:W1:Y:S01]  /*0ae0*/  LDCU UR6, c[0x0][0x398] ;  /* 0x00007300ff0677ac */ /* 0x000e620008000800 */
[----:B------:R-:W-:-:S04]  /*0af0*/  IADD3 R24, PT, PT, R14, R15, RZ ;  /* 0x0000000f0e187210 */ /* 0x000fc80007ffe0ff */
[C---:B------:R-:W-:Y:S01]  /*0b00*/  IADD3 R20, PT, PT, R24.reuse, 0x20, RZ ;  /* 0x0000002018147810 */ /* 0x040fe20007ffe0ff */
[----:B-1----:R-:W-:-:S04]  /*0b10*/  IMAD R23, R24, UR6, R3 ;  /* 0x0000000618177c24 */ /* 0x002fc8000f8e0203 */
[----:B------:R-:W-:Y:S02]  /*0b20*/  IMAD R21, R20, UR6, R3 ;  /* 0x0000000614157c24 */ /* 0x000fe4000f8e0203 */
[----:B0-----:R-:W-:-:S04]  /*0b30*/  IMAD.WIDE R22, R23, 0x4, R18 ;  /* 0x0000000417167825 */ /* 0x001fc800078e0212 */
[----:B------:R-:W-:Y:S01]  /*0b40*/  IMAD.WIDE R20, R21, 0x4, R18 ;  /* 0x0000000415147825 */ /* 0x000fe200078e0212 */
[----:B------:R0:W2:Y:S04]  /*0b50*/  LDG.E.CONSTANT R32, desc[UR4][R22.64] ;  /* 0x0000000416207981 */ /* 0x0000a8000c1e9900 */
[----:B------:R1:W3:Y:S01]  /*0b60*/  LDG.E.CONSTANT R36, desc[UR4][R20.64] ;  /* 0x0000000414247981 */ /* 0x0002e2000c1e9900 */
[C---:B------:R-:W-:Y:S02]  /*0b70*/  IADD3 R26, PT, PT, R24.reuse, 0x40, RZ ;  /* 0x00000040181a7810 */ /* 0x040fe40007ffe0ff */
[C---:B------:R-:W-:Y:S02]  /*0b80*/  IADD3 R28, PT, PT, R24.reuse, 0x60, RZ ;  /* 0x00000060181c7810 */ /* 0x040fe40007ffe0ff */
[----:B------:R-:W-:Y:S01]  /*0b90*/  IADD3 R30, PT, PT, R24, 0x80, RZ ;  /* 0x00000080181e7810 */ /* 0x000fe20007ffe0ff */
[--C-:B------:R-:W-:Y:S01]  /*0ba0*/  IMAD R31, R26, UR6, R3.reuse ;  /* 0x000000061a1f7c24 */ /* 0x100fe2000f8e0203 */
[----:B------:R-:W-:Y:S01]  /*0bb0*/  IADD3 R34, PT, PT, R24, 0xa0, RZ ;  /* 0x000000a018227810 */ /* 0x000fe20007ffe0ff */
[--C-:B------:R-:W-:Y:S01]  /*0bc0*/  IMAD R29, R28, UR6, R3.reuse ;  /* 0x000000061c1d7c24 */ /* 0x100fe2000f8e0203 */
[----:B------:R-:W-:Y:S01]  /*0bd0*/  IADD3 R33, PT, PT, R24, 0xe0, RZ ;  /* 0x000000e018217810 */ /* 0x000fe20007ffe0ff */
[----:B------:R-:W-:Y:S01]  /*0be0*/  IMAD R13, R30, UR6, R3 ;  /* 0x000000061e0d7c24 */ /* 0x000fe2000f8e0203 */
[----:B------:R-:W-:Y:S01]  /*0bf0*/  IADD3 R26, PT, PT, R24, 0xc0, RZ ;  /* 0x000000c0181a7810 */ /* 0x000fe20007ffe0ff */
[----:B------:R-:W-:-:S04]  /*0c00*/  IMAD.WIDE R30, R31, 0x4, R18 ;  /* 0x000000041f1e7825 */ /* 0x000fc800078e0212 */
[----:B------:R-:W-:-:S04]  /*0c10*/  IMAD.WIDE R28, R29, 0x4, R18 ;  /* 0x000000041d1c7825 */ /* 0x000fc800078e0212 */
[----:B0-----:R-:W-:Y:S02]  /*0c20*/  IMAD.WIDE R22, R13, 0x4, R18 ;  /* 0x000000040d167825 */ /* 0x001fe400078e0212 */
[----:B------:R-:W4:Y:S02]  /*0c30*/  LDG.E.CONSTANT R13, desc[UR4][R30.64] ;  /* 0x000000041e0d7981 */ /* 0x000f24000c1e9900 */
[----:B------:R-:W-:Y:S02]  /*0c40*/  IMAD R27, R34, UR6, R3 ;  /* 0x00000006221b7c24 */ /* 0x000fe4000f8e0203 */
[----:B------:R-:W5:Y:S02]  /*0c50*/  LDG.E.CONSTANT R29, desc[UR4][R28.64] ;  /* 0x000000041c1d7981 */ /* 0x000f64000c1e9900 */
[----:B-1----:R-:W-:Y:S02]  /*0c60*/  IMAD.WIDE R20, R27, 0x4, R18 ;  /* 0x000000041b147825 */ /* 0x002fe400078e0212 */
[----:B------:R0:W5:Y:S02]  /*0c70*/  LDG.E.CONSTANT R35, desc[UR4][R22.64] ;  /* 0x0000000416237981 */ /* 0x000164000c1e9900 */
[----:B------:R-:W-:-:S02]  /*0c80*/  IMAD R37, R33, UR6, R3 ;  /* 0x0000000621257c24 */ /* 0x000fc4000f8e0203 */
[----:B------:R-:W-:Y:S01]  /*0c90*/  IMAD R27, R26, UR6, R3 ;  /* 0x000000061a1b7c24 */ /* 0x000fe2000f8e0203 */
[----:B------:R1:W5:Y:S03]  /*0ca0*/  LDG.E.CONSTANT R34, desc[UR4][R20.64] ;  /* 0x0000000414227981 */ /* 0x000366000c1e9900 */
[----:B------:R-:W-:-:S04]  /*0cb0*/  IMAD.WIDE R26, R27, 0x4, R18 ;  /* 0x000000041b1a7825 */ /* 0x000fc800078e0212 */
[----:B0-----:R-:W-:Y:S01]  /*0cc0*/  IMAD.WIDE R22, R37, 0x4, R18 ;  /* 0x0000000425167825 */ /* 0x001fe200078e0212 */
[C---:B------:R-:W-:Y:S01]  /*0cd0*/  IADD3 R30, PT, PT, R24.reuse, 0x140, RZ ;  /* 0x00000140181e7810 */ /* 0x040fe20007ffe0ff */
[----:B------:R0:W5:Y:S01]  /*0ce0*/  LDG.E.CONSTANT R33, desc[UR4][R26.64] ;  /* 0x000000041a217981 */ /* 0x000162000c1e9900 */
[----:B-1----:R-:W-:-:S05]  /*0cf0*/  IADD3 R20, PT, PT, R24, 0x100, RZ ;  /* 0x0000010018147810 */ /* 0x002fca0007ffe0ff */
[--C-:B------:R-:W-:Y:S02]  /*0d00*/  IMAD R31, R20, UR6, R3.reuse ;  /* 0x00000006141f7c24 */ /* 0x100fe4000f8e0203 */
[----:B------:R-:W-:Y:S02]  /*0d10*/  IMAD R37, R30, UR6, R3 ;  /* 0x000000061e257c24 */ /* 0x000fe4000f8e0203 */
[----:B------:R-:W-:-:S05]  /*0d20*/  IMAD.WIDE R20, R31, 0x4, R18 ;  /* 0x000000041f147825 */ /* 0x000fca00078e0212 */
[----:B------:R-:W5:Y:S01]  /*0d30*/  LDG.E.CONSTANT R31, desc[UR4][R20.64] ;  /* 0x00000004141f7981 */ /* 0x000f62000c1e9900 */
[----:B--2---:R-:W-:Y:S01]  /*0d40*/  FADD R25, R32, R25 ;  /* 0x0000001920197221 */ /* 0x004fe20000000000 */
[----:B------:R-:W-:-:S03]  /*0d50*/  IADD3 R32, PT, PT, R24, 0x120, RZ ;  /* 0x0000012018207810 */ /* 0x000fc60007ffe0ff */
[----:B---3--:R-:W-:Y:S02]  /*0d60*/  FADD R28, R25, R36 ;  /* 0x00000024191c7221 */ /* 0x008fe40000000000 */
[--C-:B------:R-:W-:Y:S01]  /*0d70*/  IMAD R25, R32, UR6, R3.reuse ;  /* 0x0000000620197c24 */ /* 0x100fe2000f8e0203 */
[----:B------:R-:W-:Y:S01]  /*0d80*/  IADD3 R36, PT, PT, R24, 0x160, RZ ;  /* 0x0000016018247810 */ /* 0x000fe20007ffe0ff */
[----:B------:R1:W2:Y:S04]  /*0d90*/  LDG.E.CONSTANT R32, desc[UR4][R22.64] ;  /* 0x0000000416207981 */ /* 0x0002a8000c1e9900 */
[----:B0-----:R-:W-:Y:S02]  /*0da0*/  IMAD R27, R36, UR6, R3 ;  /* 0x00000006241b7c24 */ /* 0x001fe4000f8e0203 */
[----:B-1----:R-:W-:-:S04]  /*0db0*/  IMAD.WIDE R22, R25, 0x4, R18 ;  /* 0x0000000419167825 */ /* 0x002fc800078e0212 */
[----:B------:R-:W-:Y:S01]  /*0dc0*/  VIADD R25, R24, 0x180 ;  /* 0x0000018018197836 */ /* 0x000fe20000000000 */
[----:B------:R0:W3:Y:S01]  /*0dd0*/  LDG.E.CONSTANT R30, desc[UR4][R22.64] ;  /* 0x00000004161e7981 */ /* 0x0000e2000c1e9900 */
[----:B------:R-:W-:-:S04]  /*0de0*/  IMAD.WIDE R36, R37, 0x4, R18 ;  /* 0x0000000425247825 */ /* 0x000fc800078e0212 */
[----:B------:R-:W-:Y:S02]  /*0df0*/  IMAD R25, R25, UR6, R3 ;  /* 0x0000000619197c24 */ /* 0x000fe4000f8e0203 */
[--C-:B------:R-:W-:Y:S01]  /*0e00*/  IMAD.WIDE R26, R27, 0x4, R18.reuse ;  /* 0x000000041b1a7825 */ /* 0x100fe200078e0212 */
[----:B------:R-:W3:Y:S03]  /*0e10*/  LDG.E.CONSTANT R36, desc[UR4][R36.64] ;  /* 0x0000000424247981 */ /* 0x000ee6000c1e9900 */
[----:B------:R-:W-:Y:S01]  /*0e20*/  IMAD.WIDE R20, R25, 0x4, R18 ;  /* 0x0000000419147825 */ /* 0x000fe200078e0212 */
[----:B------:R-:W-:-:S05]  /*0e30*/  IADD3 R25, PT, PT, R24, 0x1a0, RZ ;  /* 0x000001a018197810 */ /* 0x000fca0007ffe0ff */
[----:B------:R-:W-:Y:S01]  /*0e40*/  IMAD R25, R25, UR6, R3 ;  /* 0x0000000619197c24 */ /* 0x000fe2000f8e0203 */
[----:B------:R1:W3:Y:S03]  /*0e50*/  LDG.E.CONSTANT R37, desc[UR4][R26.64] ;  /* 0x000000041a257981 */ /* 0x0002e6000c1e9900 */
[----:B0-----:R-:W-:Y:S01]  /*0e60*/  IMAD.WIDE R22, R25, 0x4, R18 ;  /* 0x0000000419167825 */ /* 0x001fe200078e0212 */
[----:B------:R-:W3:Y:S05]  /*0e70*/  LDG.E.CONSTANT R20, desc[UR4][R20.64] ;  /* 0x0000000414147981 */ /* 0x000eea000c1e9900 */
[----:B------:R-:W3:Y:S01]  /*0e80*/  LDG.E.CONSTANT R22, desc[UR4][R22.64] ;  /* 0x0000000416167981 */ /* 0x000ee2000c1e9900 */
[----:B-1----:R-:W-:-:S05]  /*0e90*/  IADD3 R26, PT, PT, R24, 0x1c0, RZ ;  /* 0x000001c0181a7810 */ /* 0x002fca0007ffe0ff */
[----:B------:R-:W-:Y:S01]  /*0ea0*/  IMAD R25, R26, UR6, R3 ;  /* 0x000000061a197c24 */ /* 0x000fe2000f8e0203 */
[----:B------:R-:W-:-:S03]  /*0eb0*/  IADD3 R26, PT, PT, R24, 0x1e0, RZ ;  /* 0x000001e0181a7810 */ /* 0x000fc60007ffe0ff */
[----:B------:R-:W-:-:S04]  /*0ec0*/  IMAD.WIDE R24, R25, 0x4, R18 ;  /* 0x0000000419187825 */ /* 0x000fc800078e0212 */
[----:B------:R-:W-:Y:S02]  /*0ed0*/  IMAD R27, R26, UR6, R3 ;  /* 0x000000061a1b7c24 */ /* 0x000fe4000f8e0203 */
[----:B------:R-:W3:Y:S02]  /*0ee0*/  LDG.E.CONSTANT R24, desc[UR4][R24.64] ;  /* 0x0000000418187981 */ /* 0x000ee4000c1e9900 */
[----:B------:R-:W-:-:S06]  /*0ef0*/  IMAD.WIDE R26, R27, 0x4, R18 ;  /* 0x000000041b1a7825 */ /* 0x000fcc00078e0212 */
[----:B------:R-:W3:Y:S01]  /*0f00*/  LDG.E.CONSTANT R26, desc[UR4][R26.64] ;  /* 0x000000041a1a7981 */ /* 0x000ee2000c1e9900 */
[----:B----4-:R-:W-:-:S04]  /*0f10*/  FADD R28, R28, R13 ;  /* 0x0000000d1c1c7221 */ /* 0x010fc80000000000 */
[----:B-----5:R-:W-:-:S04]  /*0f20*/  FADD R28, R28, R29 ;  /* 0x0000001d1c1c7221 */ /* 0x020fc80000000000 */
[----:B------:R-:W-:-:S04]  /*0f30*/  FADD R35, R28, R35 ;  /* 0x000000231c237221 */ /* 0x000fc80000000000 */
[----:B------:R-:W-:-:S04]  /*0f40*/  FADD R34, R35, R34 ;  /* 0x0000002223227221 */ /* 0x000fc80000000000 */
[----:B------:R-:W-:Y:S01]  /*0f50*/  FADD R33, R34, R33 ;  /* 0x0000002122217221 */ /* 0x000fe20000000000 */
[----:B------:R-:W-:-:S04]  /*0f60*/  IADD3 R17, PT, PT, R17, 0x10, RZ ;  /* 0x0000001011117810 */ /* 0x000fc80007ffe0ff */
[----:B------:R-:W-:Y:S02]  /*0f70*/  ISETP.NE.AND P0, PT, R17, R10, PT ;  /* 0x0000000a1100720c */ /* 0x000fe40003f05270 */
[----:B------:R-:W-:Y:S01]  /*0f80*/  IADD3 R15, PT, PT, R15, 0x200, RZ ;  /* 0x000002000f0f7810 */ /* 0x000fe20007ffe0ff */
[----:B--2---:R-:W-:-:S04]  /*0f90*/  FADD R32, R33, R32 ;  /* 0x0000002021207221 */ /* 0x004fc80000000000 */
[----:B------:R-:W-:-:S04]  /*0fa0*/  FADD R31, R32, R31 ;  /* 0x0000001f201f7221 */ /* 0x000fc80000000000 */
[----:B---3--:R-:W-:-:S04]  /*0fb0*/  FADD R31, R31, R30 ;  /* 0x0000001e1f1f7221 */ /* 0x008fc80000000000 */
[----:B------:R-:W-:-:S04]  /*0fc0*/  FADD R36, R31, R36 ;  /* 0x000000241f247221 */ /* 0x000fc80000000000 */
[----:B------:R-:W-:-:S04]  /*0fd0*/  FADD R37, R36, R37 ;  /* 0x0000002524257221 */ /* 0x000fc80000000000 */
[----:B------:R-:W-:-:S04]  /*0fe0*/  FADD R37, R37, R20 ;  /* 0x0000001425257221 */ /* 0x000fc80000000000 */
[----:B------:R-:W-:-:S04]  /*0ff0*/  FADD R37, R37, R22 ;  /* 0x0000001625257221 */ /* 0x000fc80000000000 */
[----:B------:R-:W-:-:S04]  /*1000*/  FADD R37, R37, R24 ;  /* 0x0000001825257221 */ /* 0x000fc80000000000 */
[----:B------:R-:W-:Y:S01]  /*1010*/  FADD R25, R37, R26 ;  /* 0x0000001a25197221 */ /* 0x000fe20000000000 */
[----:B------:R-:W-:Y:S06]  /*1020*/  @P0 BRA `(.L_x_17) ;  /* 0xfffffff800ac0947 */ /* 0x000fec000383ffff */
.L_x_16:
[----:B------:R-:W-:Y:S05]  /*1030*/  BSYNC.RECONVERGENT B2 ;  /* 0x0000000000027941 */ /* 0x000fea0003800200 */
.L_x_15:
[----:B------:R-:W-:Y:S05]  /*1040*/  @!P1 BRA `(.L_x_14) ;  /* 0x0000000400909947 */ /* 0x000fea0003800000 */
[----:B------:R-:W-:Y:S01]  /*1050*/  IADD3 R13, PT, PT, R7, -0x1, RZ ;  /* 0xffffffff070d7810 */ /* 0x000fe20007ffe0ff */
[----:B------:R-:W-:Y:S01]  /*1060*/  BSSY.RECONVERGENT B2, `(.L_x_18) ;  /* 0x000002f000027945 */ /* 0x000fe20003800200 */
[----:B------:R-:W-:Y:S02]  /*1070*/  ISETP.NE.AND P1, PT, R9, RZ, PT ;  /* 0x000000ff0900720c */ /* 0x000fe40003f25270 */
[----:B------:R-:W-:-:S13]  /*1080*/  ISETP.GE.U32.AND P0, PT, R13, 0x7, PT ;  /* 0x000000070d00780c */ /* 0x000fda0003f06070 */
[----:B------:R-:W-:Y:S05]  /*1090*/  @!P0 BRA `(.L_x_19) ;  /* 0x0000000000ac8947 */ /* 0x000fea0003800000 */
[----:B------:R-:W0:Y:S01]  /*10a0*/  LDC.64 R18, c[0x0][0x380] ;  /* 0x0000e000ff127b82 */ /* 0x000e220000000a00 */
[----:B------:R-:W1:Y:S01]  /*10b0*/  LDCU UR6, c[0x0][0x398] ;  /* 0x00007300ff0677ac */ /* 0x000e620008000800 */
[----:B------:R-:W-:-:S04]  /*10c0*/  IADD3 R32, PT, PT, R14, R15, RZ ;  /* 0x0000000f0e207210 */ /* 0x000fc80007ffe0ff */
[C---:B------:R-:W-:Y:S02]  /*10d0*/  IADD3 R20, PT, PT, R32.reuse, 0x20, RZ ;  /* 0x0000002020147810 */ /* 0x040fe40007ffe0ff */
[C---:B------:R-:W-:Y:S02]  /*10e0*/  IADD3 R24, PT, PT, R32.reuse, 0x40, RZ ;  /* 0x0000004020187810 */ /* 0x040fe40007ffe0ff */
[C---:B------:R-:W-:Y:S01]  /*10f0*/  IADD3 R26, PT, PT, R32.reuse, 0x60, RZ ;  /* 0x00000060201a7810 */ /* 0x040fe20007ffe0ff */
[--C-:B-1----:R-:W-:Y:S02]  /*1100*/  IMAD R23, R32, UR6, R3.reuse ;  /* 0x0000000620177c24 */ /* 0x102fe4000f8e0203 */
[--C-:B------:R-:W-:Y:S02]  /*1110*/  IMAD R21, R20, UR6, R3.reuse ;  /* 0x0000000614157c24 */ /* 0x100fe4000f8e0203 */
[----:B------:R-:W-:Y:S02]  /*1120*/  IMAD R31, R24, UR6, R3 ;  /* 0x00000006181f7c24 */ /* 0x000fe4000f8e0203 */
[----:B0-----:R-:W-:Y:S01]  /*1130*/  IMAD.WIDE R22, R23, 0x4, R18 ;  /* 0x0000000417167825 */ /* 0x001fe200078e0212 */
[----:B------:R-:W-:-:S03]  /*1140*/  IADD3 R28, PT, PT, R32, 0x80, RZ ;  /* 0x00000080201c7810 */ /* 0x000fc60007ffe0ff */
[----:B------:R-:W-:Y:S01]  /*1150*/  IMAD.WIDE R20, R21, 0x4, R18 ;  /* 0x0000000415147825 */ /* 0x000fe200078e0212 */
[----:B------:R0:W2:Y:S03]  /*1160*/  LDG.E.CONSTANT R24, desc[UR4][R22.64] ;  /* 0x0000000416187981 */ /* 0x0000a6000c1e9900 */
[----:B------:R-:W-:Y:S01]  /*1170*/  IMAD R29, R26, UR6, R3 ;  /* 0x000000061a1d7c24 */ /* 0x000fe2000f8e0203 */
[----:B------:R1:W3:Y:S01]  /*1180*/  LDG.E.CONSTANT R13, desc[UR4][R20.64] ;  /* 0x00000004140d7981 */ /* 0x0002e2000c1e9900 */
[----:B------:R-:W-:Y:S01]  /*1190*/  IMAD.WIDE R30, R31, 0x4, R18 ;  /* 0x000000041f1e7825 */ /* 0x000fe200078e0212 */
[----:B------:R-:W-:-:S03]  /*11a0*/  IADD3 R26, PT, PT, R32, 0xa0, RZ ;  /* 0x000000a0201a7810 */ /* 0x000fc60007ffe0ff */
[----:B------:R-:W-:Y:S02]  /*11b0*/  IMAD R27, R28, UR6, R3 ;  /* 0x000000061c1b7c24 */ /* 0x000fe4000f8e0203 */
[----:B------:R-:W-:Y:S01]  /*11c0*/  IMAD.WIDE R28, R29, 0x4, R18 ;  /* 0x000000041d1c7825 */ /* 0x000fe200078e0212 */
[----:B------:R-:W4:Y:S01]  /*11d0*/  LDG.E.CONSTANT R30, desc[UR4][R30.64] ;  /* 0x000000041e1e7981 */ /* 0x000f22000c1e9900 */
[----:B------:R-:W-:Y:S02]  /*11e0*/  IADD3 R34, PT, PT, R32, 0xc0, RZ ;  /* 0x000000c020227810 */ /* 0x000fe40007ffe0ff */
[----:B------:R-:W-:Y:S02]  /*11f0*/  IMAD R17, R26, UR6, R3 ;  /* 0x000000061a117c24 */ /* 0x000fe4000f8e0203 */
[----:B------:R-:W-:Y:S01]  /*1200*/  IMAD.WIDE R26, R27, 0x4, R18 ;  /* 0x000000041b1a7825 */ /* 0x000fe200078e0212 */
[----:B------:R-:W5:Y:S01]  /*1210*/  LDG.E.CONSTANT R28, desc[UR4][R28.64] ;  /* 0x000000041c1c7981 */ /* 0x000f62000c1e9900 */
[----:B------:R-:W-:-:S02]  /*1220*/  IADD3 R32, PT, PT, R32, 0xe0, RZ ;  /* 0x000000e020207810 */ /* 0x000fc40007ffe0ff */
[----:B------:R-:W-:Y:S02]  /*1230*/  IMAD R33, R34, UR6, R3 ;  /* 0x0000000622217c24 */ /* 0x000fe4000f8e0203 */
[----:B0-----:R-:W-:Y:S01]  /*1240*/  IMAD.WIDE R22, R17, 0x4, R18 ;  /* 0x0000000411167825 */ /* 0x001fe200078e0212 */
[----:B------:R-:W5:Y:S03]  /*1250*/  LDG.E.CONSTANT R26, desc[UR4][R26.64] ;  /* 0x000000041a1a7981 */ /* 0x000f66000c1e9900 */
[----:B------:R-:W-:Y:S02]  /*1260*/  IMAD R17, R32, UR6, R3 ;  /* 0x0000000620117c24 */ /* 0x000fe4000f8e0203 */
[--C-:B-1----:R-:W-:Y:S01]  /*1270*/  IMAD.WIDE R20, R33, 0x4, R18.reuse ;  /* 0x0000000421147825 */ /* 0x102fe200078e0212 */
[----:B------:R-:W5:Y:S03]  /*1280*/  LDG.E.CONSTANT R22, desc[UR4][R22.64] ;  /* 0x0000000416167981 */ /* 0x000f66000c1e9900 */
[----:B------:R-:W-:-:S02]  /*1290*/  IMAD.WIDE R18, R17, 0x4, R18 ;  /* 0x0000000411127825 */ /* 0x000fc400078e0212 */
[----:B------:R-:W5:Y:S04]  /*12a0*/  LDG.E.CONSTANT R20, desc[UR4][R20.64] ;  /* 0x0000000414147981 */ /* 0x000f68000c1e9900 */
[----:B------:R-:W5:Y:S01]  /*12b0*/  LDG.E.CONSTANT R18, desc[UR4][R18.64] ;  /* 0x0000000412127981 */ /* 0x000f62000c1e9900 */
[----:B------:R-:W-:Y:S02]  /*12c0*/  VIADD R15, R15, 0x100 ;  /* 0x000001000f0f7836 */ /* 0x000fe40000000000 */
[----:B--2---:R-:W-:-:S04]  /*12d0*/  FADD R24, R25, R24 ;  /* 0x0000001819187221 */ /* 0x004fc80000000000 */
[----:B---3--:R-:W-:-:S04]  /*12e0*/  FADD R13, R24, R13 ;  /* 0x0000000d180d7221 */ /* 0x008fc80000000000 */
[----:B----4-:R-:W-:-:S04]  /*12f0*/  FADD R13, R13, R30 ;  /* 0x0000001e0d0d7221 */ /* 0x010fc80000000000 */
[----:B-----5:R-:W-:-:S04]  /*1300*/  FADD R13, R13, R28 ;  /* 0x0000001c0d0d7221 */ /* 0x020fc80000000000 */
[----:B------:R-:W-:-:S04]  /*1310*/  FADD R13, R13, R26 ;  /* 0x0000001a0d0d7221 */ /* 0x000fc80000000000 */
[----:B------:R-:W-:-:S04]  /*1320*/  FADD R13, R13, R22 ;  /* 0x000000160d0d7221 */ /* 0x000fc80000000000 */
[----:B------:R-:W-:-:S04]  /*1330*/  FADD R13, R13, R20 ;  /* 0x000000140d0d7221 */ /* 0x000fc80000000000 */
[----:B------:R-:W-:-:S07]  /*1340*/  FADD R25, R13, R18 ;  /* 0x000000120d197221 */ /* 0x000fce0000000000 */
.L_x_19:
[----:B------:R-:W-:Y:S05]  /*1350*/  BSYNC.RECONVERGENT B2 ;  /* 0x0000000000027941 */ /* 0x000fea0003800200 */
.L_x_18:
        /* <DEDUP_REMOVED lines=10> */
[C---:B------:R-:W-:Y:S01]  /*1400*/  IADD3 R24, PT, PT, R18.reuse, 0x40, RZ ;  /* 0x0000004012187810 */ /* 0x040fe20007ffe0ff */
[--C-:B-1----:R-:W-:Y:S02]  /*1410*/  IMAD R27, R18, UR6, R3.reuse ;  /* 0x00000006121b7c24 */ /* 0x102fe4000f8e0203 */
[--C-:B------:R-:W-:Y:S01]  /*1420*/  IMAD R19, R20, UR6, R3.reuse ;  /* 0x0000000614137c24 */ /* 0x100fe2000f8e0203 */
[----:B------:R-:W-:Y:S01]  /*1430*/  IADD3 R20, PT, PT, R18, 0x60, RZ ;  /* 0x0000006012147810 */ /* 0x000fe20007ffe0ff */
[----:B------:R-:W-:Y:S02]  /*1440*/  IMAD R21, R24, UR6, R3 ;  /* 0x0000000618157c24 */ /* 0x000fe4000f8e0203 */
[----:B0-----:R-:W-:-:S04]  /*1450*/  IMAD.WIDE R26, R27, 0x4, R22 ;  /* 0x000000041b1a7825 */ /* 0x001fc800078e0216 */
[----:B------:R-:W-:Y:S02]  /*1460*/  IMAD.WIDE R18, R19, 0x4, R22 ;  /* 0x0000000413127825 */ /* 0x000fe400078e0216 */
[----:B------:R-:W2:Y:S02]  /*1470*/  LDG.E.CONSTANT R26, desc[UR4][R26.64] ;  /* 0x000000041a1a7981 */ /* 0x000ea4000c1e9900 */
[----:B------:R-:W-:Y:S02]  /*1480*/  IMAD R13, R20, UR6, R3 ;  /* 0x00000006140d7c24 */ /* 0x000fe4000f8e0203 */
[--C-:B------:R-:W-:Y:S01]  /*1490*/  IMAD.WIDE R20, R21, 0x4, R22.reuse ;  /* 0x0000000415147825 */ /* 0x100fe200078e0216 */
[----:B------:R-:W3:Y:S03]  /*14a0*/  LDG.E.CONSTANT R18, desc[UR4][R18.64] ;  /* 0x0000000412127981 */ /* 0x000ee6000c1e9900 */
[----:B------:R-:W-:-:S02]  /*14b0*/  IMAD.WIDE R22, R13, 0x4, R22 ;  /* 0x000000040d167825 */ /* 0x000fc400078e0216 */
[----:B------:R-:W4:Y:S04]  /*14c0*/  LDG.E.CONSTANT R20, desc[UR4][R20.64] ;  /* 0x0000000414147981 */ /* 0x000f28000c1e9900 */
[----:B------:R-:W5:Y:S01]  /*14d0*/  LDG.E.CONSTANT R22, desc[UR4][R22.64] ;  /* 0x0000000416167981 */ /* 0x000f62000c1e9900 */
[----:B------:R-:W-:Y:S01]  /*14e0*/  IADD3 R15, PT, PT, R15, 0x80, RZ ;  /* 0x000000800f0f7810 */ /* 0x000fe20007ffe0ff */
[----:B--2---:R-:W-:-:S04]  /*14f0*/  FADD R25, R25, R26 ;  /* 0x0000001a19197221 */ /* 0x004fc80000000000 */
[----:B---3--:R-:W-:-:S04]  /*1500*/  FADD R25, R25, R18 ;  /* 0x0000001219197221 */ /* 0x008fc80000000000 */
[----:B----4-:R-:W-:-:S04]  /*1510*/  FADD R25, R25, R20 ;  /* 0x0000001419197221 */ /* 0x010fc80000000000 */
[----:B-----5:R-:W-:-:S07]  /*1520*/  FADD R25, R25, R22 ;  /* 0x0000001619197221 */ /* 0x020fce0000000000 */
.L_x_21:
[----:B------:R-:W-:Y:S05]  /*1530*/  BSYNC.RECONVERGENT B2 ;  /* 0x0000000000027941 */ /* 0x000fea0003800200 */
.L_x_20:
[----:B------:R-:W-:Y:S05]  /*1540*/  @!P1 BRA `(.L_x_14) ;  /* 0x0000000000509947 */ /* 0x000fea0003800000 */
[----:B------:R-:W0:Y:S01]  /*1550*/  LDC R13, c[0x0][0x398] ;  /* 0x0000e600ff0d7b82 */ /* 0x000e220000000800 */
[----:B------:R-:W-:-:S07]  /*1560*/  IADD3 R22, PT, PT, R14, R15, RZ ;  /* 0x0000000f0e167210 */ /* 0x000fce0007ffe0ff */
[----:B------:R-:W1:Y:S01]  /*1570*/  LDC.64 R18, c[0x0][0x380] ;  /* 0x0000e000ff127b82 */ /* 0x000e620000000a00 */
[----:B0-----:R-:W-:-:S04]  /*1580*/  IMAD R21, R22, R13, R3 ;  /* 0x0000000d16157224 */ /* 0x001fc800078e0203 */
[----:B-1----:R-:W-:-:S06]  /*1590*/  IMAD.WIDE R20, R21, 0x4, R18 ;  /* 0x0000000415147825 */ /* 0x002fcc00078e0212 */
[----:B------:R-:W2:Y:S01]  /*15a0*/  LDG.E.CONSTANT R20, desc[UR4][R20.64] ;  /* 0x0000000414147981 */ /* 0x000ea2000c1e9900 */
[----:B------:R-:W-:Y:S01]  /*15b0*/  ISETP.NE.AND P0, PT, R11, 0x1, PT ;  /* 0x000000010b00780c */ /* 0x000fe20003f05270 */
[----:B--2---:R-:W-:-:S12]  /*15c0*/  FADD R25, R25, R20 ;  /* 0x0000001419197221 */ /* 0x004fd80000000000 */
[----:B------:R-:W-:Y:S05]  /*15d0*/  @!P0 BRA `(.L_x_14) ;  /* 0x00000000002c8947 */ /* 0x000fea0003800000 */
[----:B------:R-:W-:Y:S02]  /*15e0*/  ISETP.NE.AND P0, PT, R11, 0x2, PT ;  /* 0x000000020b00780c */ /* 0x000fe40003f05270 */
[----:B------:R-:W-:-:S05]  /*15f0*/  IADD3 R20, PT, PT, R22, 0x20, RZ ;  /* 0x0000002016147810 */ /* 0x000fca0007ffe0ff */
[----:B------:R-:W-:-:S04]  /*1600*/  IMAD R21, R20, R13, R3 ;  /* 0x0000000d14157224 */ /* 0x000fc800078e0203 */
[----:B------:R-:W-:Y:S02]  /*1610*/  IMAD.WIDE R20, R21, 0x4, R18 ;  /* 0x0000000415147825 */ /* 0x000fe400078e0212 */
[----:B------:R-:W-:-:S04]  /*1620*/  @P0 IADD3 R22, PT, PT, R22, 0x40, RZ ;  /* 0x0000004016160810 */ /* 0x000fc80007ffe0ff */
[----:B------:R-:W2:Y:S01]  /*1630*/  LDG.E.CONSTANT R20, desc[UR4][R20.64] ;  /* 0x0000000414147981 */ /* 0x000ea2000c1e9900 */
[----:B------:R-:W-:-:S04]  /*1640*/  @P0 IMAD R13, R22, R13, R3 ;  /* 0x0000000d160d0224 */ /* 0x000fc800078e0203 */
[----:B------:R-:W-:-:S06]  /*1650*/  @P0 IMAD.WIDE R18, R13, 0x4, R18 ;  /* 0x000000040d120825 */ /* 0x000fcc00078e0212 */
[----:B------:R-:W3:Y:S01]  /*1660*/  @P0 LDG.E.CONSTANT R18, desc[UR4][R18.64] ;  /* 0x0000000412120981 */ /* 0x000ee2000c1e9900 */
[----:B--2---:R-:W-:-:S04]  /*1670*/  FADD R25, R25, R20 ;  /* 0x0000001419197221 */ /* 0x004fc80000000000 */
[----:B---3--:R-:W-:-:S07]  /*1680*/  @P0 FADD R25, R25, R18 ;  /* 0x0000001219190221 */ /* 0x008fce0000000000 */
.L_x_14:
[----:B------:R-:W-:Y:S05]  /*1690*/  BSYNC.RECONVERGENT B0 ;  /* 0x0000000000007941 */ /* 0x000fea0003800200 */
.L_x_13:
[----:B------:R-:W-:Y:S01]  /*16a0*/  UMOV UR6, 0xffffffff ;  /* 0xffffffff00067882 */ /* 0x000fe20000000000 */
[----:B------:R-:W-:Y:S02]  /*16b0*/  ISETP.NE.AND P0, PT, R0, RZ, PT ;  /* 0x000000ff0000720c */ /* 0x000fe40003f05270 */
[----:B------:R-:W-:Y:S11]  /*16c0*/  BRA.DIV UR6, `(.L_x_22) ;  /* 0x0000000606747947 */ /* 0x000ff6000b800000 */
[----:B------:R-:W0:Y:S02]  /*16d0*/  SHFL.DOWN PT, R18, R25, 0x10, 0x1f ;  /* 0x0a001f0019127f89 */ /* 0x000e2400000e0000 */
[----:B0-----:R-:W-:-:S05]  /*16e0*/  FADD R18, R18, R25 ;  /* 0x0000001912127221 */ /* 0x001fca0000000000 */
[----:B------:R-:W0:Y:S02]  /*16f0*/  SHFL.DOWN PT, R13, R18, 0x8, 0x1f ;  /* 0x09001f00120d7f89 */ /* 0x000e2400000e0000 */
[----:B0-----:R-:W-:-:S05]  /*1700*/  FADD R13, R18, R13 ;  /* 0x0000000d120d7221 */ /* 0x001fca0000000000 */
[----:B------:R-:W0:Y:S02]  /*1710*/  SHFL.DOWN PT, R20, R13, 0x4, 0x1f ;  /* 0x08801f000d147f89 */ /* 0x000e2400000e0000 */
[----:B0-----:R-:W-:-:S05]  /*1720*/  FADD R20, R13, R20 ;  /* 0x000000140d147221 */ /* 0x001fca0000000000 */
[----:B------:R-:W0:Y:S02]  /*1730*/  SHFL.DOWN PT, R15, R20, 0x2, 0x1f ;  /* 0x08401f00140f7f89 */ /* 0x000e2400000e0000 */
[----:B0-----:R-:W-:-:S05]  /*1740*/  FADD R15, R20, R15 ;  /* 0x0000000f140f7221 */ /* 0x001fca0000000000 */
[----:B------:R0:W1:Y:S02]  /*1750*/  SHFL.DOWN PT, R22, R15, 0x1, 0x1f ;  /* 0x08201f000f167f89 */ /* 0x00006400000e0000 */
.L_x_33:
[----:B01----:R-:W-:Y:S01]  /*1760*/  FADD R15, R15, R22 ;  /* 0x000000160f0f7221 */ /* 0x003fe20000000000 */
[----:B------:R-:W-:Y:S06]  /*1770*/  @P0 BRA `(.L_x_12) ;  /* 0x0000000400300947 */ /* 0x000fec0003800000 */
[----:B------:R-:W0:Y:S01]  /*1780*/  LDC.64 R22, c[0x0][0x398] ;  /* 0x0000e600ff167b82 */ /* 0x000e220000000a00 */
[----:B------:R-:W-:-:S07]  /*1790*/  IADD3 R13, PT, PT, R16, -0x1, RZ ;  /* 0xffffffff100d7810 */ /* 0x000fce0007ffe0ff */
[----:B------:R-:W1:Y:S01]  /*17a0*/  LDC.64 R20, c[0x0][0x3a0] ;  /* 0x0000e800ff147b82 */ /* 0x000e620000000a00 */
[----:B0-----:R-:W-:Y:S02]  /*17b0*/  IMAD R17, R13, R22, R3 ;  /* 0x000000160d117224 */ /* 0x001fe400078e0203 */
[----:B------:R-:W-:Y:S01]  /*17c0*/  FMUL R13, R15, R2 ;  /* 0x000000020f0d7220 */ /* 0x000fe20000400000 */
[----:B------:R-:W-:Y:S01]  /*17d0*/  ISETP.GE.AND P0, PT, R16, R23, PT ;  /* 0x000000171000720c */ /* 0x000fe20003f06270 */
[----:B-1----:R-:W-:-:S05]  /*17e0*/  IMAD.WIDE R24, R17, 0x4, R20 ;  /* 0x0000000411187825 */ /* 0x002fca00078e0214 */
[----:B------:R3:W-:Y:S07]  /*17f0*/  STG.E desc[UR4][R24.64], R13 ;  /* 0x0000000d18007986 */ /* 0x0007ee000c101904 */
[----:B------:R-:W-:Y:S05]  /*1800*/  @P0 BRA `(.L_x_12) ;  /* 0x00000004000c0947 */ /* 0x000fea0003800000 */
[----:B------:R-:W-:Y:S01]  /*1810*/  IADD3 R15, PT, PT, -R16, R23, RZ ;  /* 0x00000017100f7210 */ /* 0x000fe20007ffe1ff */
[----:B------:R-:W-:Y:S01]  /*1820*/  BSSY.RECONVERGENT B0, `(.L_x_23) ;  /* 0x000001f000007945 */ /* 0x000fe20003800200 */
[----:B------:R-:W-:Y:S02]  /*1830*/  MOV R30, R16 ;  /* 0x00000010001e7202 */ /* 0x000fe40000000f00 */
[----:B------:R-:W-:-:S13]  /*1840*/  LOP3.LUT P0, R27, R15, 0x3, RZ, 0xc0, !PT ;  /* 0x000000030f1b7812 */ /* 0x000fda000780c0ff */
[----:B------:R-:W-:Y:S05]  /*1850*/  @!P0 BRA `(.L_x_24) ;  /* 0x00000000006c8947 */ /* 0x000fea0003800000 */
[----:B------:R-:W0:Y:S01]  /*1860*/  LDC.64 R18, c[0x0][0x380] ;  /* 0x0000e000ff127b82 */ /* 0x000e220000000a00 */
[----:B------:R-:W-:-:S07]  /*1870*/  IADD3 R15, PT, PT, R17, R22, RZ ;  /* 0x00000016110f7210 */ /* 0x000fce0007ffe0ff */
[----:B------:R-:W1:Y:S01]  /*1880*/  LDC R32, c[0x0][0x394] ;  /* 0x0000e500ff207b82 */ /* 0x000e620000000800 */
[----:B0-----:R-:W-:-:S05]  /*1890*/  IMAD.WIDE R18, R15, 0x4, R18 ;  /* 0x000000040f127825 */ /* 0x001fca00078e0212 */
[----:B------:R-:W2:Y:S01]  /*18a0*/  LDG.E.CONSTANT R26, desc[UR4][R18.64] ;  /* 0x00000004121a7981 */ /* 0x000ea2000c1e9900 */
[----:B---3--:R-:W-:Y:S01]  /*18b0*/  IMAD.WIDE.U32 R24, R22, 0x4, R24 ;  /* 0x0000000416187825 */ /* 0x008fe200078e0018 */
[----:B------:R-:W-:Y:S02]  /*18c0*/  ISETP.NE.AND P0, PT, R27, 0x1, PT ;  /* 0x000000011b00780c */ /* 0x000fe40003f05270 */
[----:B------:R-:W-:Y:S01]  /*18d0*/  IADD3 R30, PT, PT, R16, 0x1, RZ ;  /* 0x00000001101e7810 */ /* 0x000fe20007ffe0ff */
[----:B--2---:R-:W-:-:S04]  /*18e0*/  FADD R26, -R13, R26 ;  /* 0x0000001a0d1a7221 */ /* 0x004fc80000000100 */
[----:B-1----:R-:W-:-:S05]  /*18f0*/  FFMA R13, R26, R32, R13 ;  /* 0x000000201a0d7223 */ /* 0x002fca000000000d */
[----:B------:R0:W-:Y:S01]  /*1900*/  STG.E desc[UR4][R24.64], R13 ;  /* 0x0000000d18007986 */ /* 0x0001e2000c101904 */
[----:B------:R-:W-:Y:S05]  /*1910*/  @!P0 BRA `(.L_x_24) ;  /* 0x00000000003c8947 */ /* 0x000fea0003800000 */
[----:B------:R-:W-:Y:S01]  /*1920*/  ISETP.NE.AND P0, PT, R27, 0x2, PT ;  /* 0x000000021b00780c */ /* 0x000fe20003f05270 */
[----:B------:R-:W-:-:S05]  /*1930*/  IMAD.WIDE.U32 R18, R22, 0x4, R18 ;  /* 0x0000000416127825 */ /* 0x000fca00078e0012 */
[----:B------:R-:W2:Y:S07]  /*1940*/  LDG.E.CONSTANT R26, desc[UR4][R18.64] ;  /* 0x00000004121a7981 */ /* 0x000eae000c1e9900 */
[----:B------:R-:W-:-:S06]  /*1950*/  @P0 IMAD.WIDE.U32 R28, R22, 0x4, R18 ;  /* 0x00000004161c0825 */ /* 0x000fcc00078e0012 */
[----:B------:R-:W3:Y:S01]  /*1960*/  @P0 LDG.E.CONSTANT R28, desc[UR4][R28.64] ;  /* 0x000000041c1c0981 */ /* 0x000ee2000c1e9900 */
[----:B0-----:R-:W-:-:S04]  /*1970*/  IMAD.WIDE.U32 R24, R22, 0x4, R24 ;  /* 0x0000000416187825 */ /* 0x001fc800078e0018 */
[----:B--2---:R-:W-:-:S04]  /*1980*/  FADD R26, -R13, R26 ;  /* 0x0000001a0d1a7221 */ /* 0x004fc80000000100 */
[----:B------:R-:W-:Y:S01]  /*1990*/  FFMA R13, R26, R32, R13 ;  /* 0x000000201a0d7223 */ /* 0x000fe2000000000d */
[----:B------:R-:W-:-:S04]  /*19a0*/  @P0 IMAD.WIDE.U32 R26, R22, 0x4, R24 ;  /* 0x00000004161a0825 */ /* 0x000fc800078e0018 */
[----:B------:R0:W-:Y:S01]  /*19b0*/  STG.E desc[UR4][R24.64], R13 ;  /* 0x0000000d18007986 */ /* 0x0001e2000c101904 */
[----:B---3--:R-:W-:-:S04]  /*19c0*/  @P0 FADD R30, -R13, R28 ;  /* 0x0000001c0d1e0221 */ /* 0x008fc80000000100 */
[----:B0-----:R-:W-:Y:S01]  /*19d0*/  @P0 FFMA R13, R30, R32, R13 ;  /* 0x000000201e0d0223 */ /* 0x001fe2000000000d */
[C---:B------:R-:W-:Y:S01]  /*19e0*/  IADD3 R30, PT, PT, R16.reuse, 0x2, RZ ;  /* 0x00000002101e7810 */ /* 0x040fe20007ffe0ff */
[----:B------:R-:W-:-:S03]  /*19f0*/  @P0 VIADD R30, R16, 0x3 ;  /* 0x00000003101e0836 */ /* 0x000fc60000000000 */
[----:B------:R1:W-:Y:S04]  /*1a00*/  @P0 STG.E desc[UR4][R26.64], R13 ;  /* 0x0000000d1a000986 */ /* 0x0003e8000c101904 */
.L_x_24:
[----:B------:R-:W-:Y:S05]  /*1a10*/  BSYNC.RECONVERGENT B0 ;  /* 0x0000000000007941 */ /* 0x000fea0003800200 */
.L_x_23:
[----:B------:R-:W2:Y:S02]  /*1a20*/  LDCU UR6, c[0x0][0x390] ;  /* 0x00007200ff0677ac */ /* 0x000ea40008000800 */
[----:B--2---:R-:W-:-:S04]  /*1a30*/  IADD3 R14, PT, PT, R14, UR6, -R23 ;  /* 0x000000060e0e7c10 */ /* 0x004fc8000fffe817 */
[----:B------:R-:W-:-:S13]  /*1a40*/  ISETP.GT.U32.AND P0, PT, R14, -0x4, PT ;  /* 0xfffffffc0e00780c */ /* 0x000fda0003f04070 */
[----:B------:R-:W-:Y:S05]  /*1a50*/  @P0 BRA `(.L_x_12) ;  /* 0x0000000000780947 */ /* 0x000fea0003800000 */
.L_x_25:
[----:B----4-:R-:W2:Y:S01]  /*1a60*/  LDC.64 R14, c[0x0][0x380] ;  /* 0x0000e000ff0e7b82 */ /* 0x010ea20000000a00 */
[----:B-1----:R-:W-:Y:S01]  /*1a70*/  IMAD R27, R30, R22, R3 ;  /* 0x000000161e1b7224 */ /* 0x002fe200078e0203 */
[----:B------:R-:W1:Y:S03]  /*1a80*/  LDCU UR6, c[0x0][0x394] ;  /* 0x00007280ff0677ac */ /* 0x000e660008000800 */
[----:B--2---:R-:W-:-:S05]  /*1a90*/  IMAD.WIDE R14, R27, 0x4, R14 ;  /* 0x000000041b0e7825 */ /* 0x004fca00078e020e */
[----:B------:R2:W4:Y:S01]  /*1aa0*/  LDG.E.CONSTANT R26, desc[UR4][R14.64] ;  /* 0x000000040e1a7981 */ /* 0x000522000c1e9900 */
[----:B------:R-:W-:-:S05]  /*1ab0*/  IMAD.WIDE.U32 R16, R22, 0x4, R14 ;  /* 0x0000000416107825 */ /* 0x000fca00078e000e */
[----:B------:R5:W4:Y:S01]  /*1ac0*/  LDG.E.CONSTANT R28, desc[UR4][R16.64] ;  /* 0x00000004101c7981 */ /* 0x000b22000c1e9900 */
[----:B------:R-:W-:-:S05]  /*1ad0*/  IMAD.WIDE.U32 R18, R22, 0x4, R16 ;  /* 0x0000000416127825 */ /* 0x000fca00078e0010 */
[----:B------:R1:W4:Y:S01]  /*1ae0*/  LDG.E.CONSTANT R32, desc[UR4][R18.64] ;  /* 0x0000000412207981 */ /* 0x000322000c1e9900 */
[----:B0--3--:R-:W-:-:S06]  /*1af0*/  IMAD.WIDE.U32 R24, R22, 0x4, R18 ;  /* 0x0000000416187825 */ /* 0x009fcc00078e0012 */
[----:B------:R-:W3:Y:S01]  /*1b00*/  LDG.E.CONSTANT R24, desc[UR4][R24.64] ;  /* 0x0000000418187981 */ /* 0x000ee2000c1e9900 */
[----:B--2---:R-:W-:Y:S01]  /*1b10*/  IMAD.WIDE R14, R27, 0x4, R20 ;  /* 0x000000041b0e7825 */ /* 0x004fe200078e0214 */
[----:B------:R-:W-:-:S04]  /*1b20*/  IADD3 R30, PT, PT, R30, 0x4, RZ ;  /* 0x000000041e1e7810 */ /* 0x000fc80007ffe0ff */
[----:B------:R-:W-:Y:S01]  /*1b30*/  ISETP.GE.AND P0, PT, R30, R23, PT ;  /* 0x000000171e00720c */ /* 0x000fe20003f06270 */
[----:B-----5:R-:W-:-:S04]  /*1b40*/  IMAD.WIDE.U32 R16, R22, 0x4, R14 ;  /* 0x0000000416107825 */ /* 0x020fc800078e000e */
[----:B-1----:R-:W-:-:S04]  /*1b50*/  IMAD.WIDE.U32 R18, R22, 0x4, R16 ;  /* 0x0000000416127825 */ /* 0x002fc800078e0010 */
[----:B----4-:R-:W-:-:S04]  /*1b60*/  FADD R26, R26, -R13 ;  /* 0x8000000d1a1a7221 */ /* 0x010fc80000000000 */
[----:B------:R-:W-:-:S04]  /*1b70*/  FFMA R29, R26, UR6, R13 ;  /* 0x000000061a1d7c23 */ /* 0x000fc8000800000d */
[----:B------:R-:W-:Y:S01]  /*1b80*/  FADD R28, -R29, R28 ;  /* 0x0000001c1d1c7221 */ /* 0x000fe20000000100 */
[----:B------:R4:W-:Y:S03]  /*1b90*/  STG.E desc[UR4][R14.64], R29 ;  /* 0x0000001d0e007986 */ /* 0x0009e6000c101904 */
[----:B------:R-:W-:-:S04]  /*1ba0*/  FFMA R27, R28, UR6, R29 ;  /* 0x000000061c1b7c23 */ /* 0x000fc8000800001d */
[----:B------:R-:W-:Y:S01]  /*1bb0*/  FADD R32, -R27, R32 ;  /* 0x000000201b207221 */ /* 0x000fe20000000100 */
[----:B------:R4:W-:Y:S03]  /*1bc0*/  STG.E desc[UR4][R16.64], R27 ;  /* 0x0000001b10007986 */ /* 0x0009e6000c101904 */
[----:B------:R-:W-:-:S04]  /*1bd0*/  FFMA R31, R32, UR6, R27 ;  /* 0x00000006201f7c23 */ /* 0x000fc8000800001b */
[----:B---3--:R-:W-:Y:S01]  /*1be0*/  FADD R26, -R31, R24 ;  /* 0x000000181f1a7221 */ /* 0x008fe20000000100 */
[----:B------:R-:W-:Y:S01]  /*1bf0*/  IMAD.WIDE.U32 R24, R22, 0x4, R18 ;  /* 0x0000000416187825 */ /* 0x000fe200078e0012 */
[----:B------:R4:W-:Y:S03]  /*1c00*/  STG.E desc[UR4][R18.64], R31 ;  /* 0x0000001f12007986 */ /* 0x0009e6000c101904 */
[----:B------:R-:W-:-:S05]  /*1c10*/  FFMA R13, R26, UR6, R31 ;  /* 0x000000061a0d7c23 */ /* 0x000fca000800001f */
[----:B------:R4:W-:Y:S01]  /*1c20*/  STG.E desc[UR4][R24.64], R13 ;  /* 0x0000000d18007986 */ /* 0x0009e2000c101904 */
[----:B------:R-:W-:Y:S05]  /*1c30*/  @!P0 BRA `(.L_x_25) ;  /* 0xfffffffc00888947 */ /* 0x000fea000383ffff */
.L_x_12:
[----:B------:R-:W-:Y:S05]  /*1c40*/  BSYNC B1 ;  /* 0x0000000000017941 */ /* 0x000fea0003800000 */
.L_x_11:
[----:B------:R-:W5:Y:S01]  /*1c50*/  LDCU UR6, c[0x0][0x398] ;  /* 0x00007300ff0677ac */ /* 0x000f620008000800 */
[----:B------:R-:W-:-:S04]  /*1c60*/  IADD3 R3, PT, PT, R8, R3, RZ ;  /* 0x0000000308037210 */ /* 0x000fc80007ffe0ff */
[----:B-----5:R-:W-:-:S13]  /*1c70*/  ISETP.GE.AND P0, PT, R3, UR6, PT ;  /* 0x0000000603007c0c */ /* 0x020fda000bf06270 */
[----:B------:R-:W-:Y:S05]  /*1c80*/  @!P0 BRA `(.L_x_26) ;  /* 0xffffffe400908947 */ /* 0x000fea000383ffff */
[----:B------:R-:W-:Y:S05]  /*1c90*/  EXIT ;  /* 0x000000000000794d */ /* 0x000fea0003800000 */
.L_x_22:
[----:B------:R-:W-:Y:S01]  /*1ca0*/  HFMA2 R19, -RZ, RZ, 0, 9.5367431640625e-07 ;  /* 0x00000010ff137431 */ /* 0x000fe200000001ff */
[----:B------:R-:W-:Y:S01]  /*1cb0*/  BSSY B0, `(.L_x_27) ;  /* 0x0000007000007945 */ /* 0x000fe20003800000 */
[----:B------:R-:W-:Y:S02]  /*1cc0*/  MOV R18, R25 ;  /* 0x0000001900127202 */ /* 0x000fe40000000f00 */
[----:B------:R-:W-:Y:S02]  /*1cd0*/  MOV R24, 0x1f ;  /* 0x0000001f00187802 */ /* 0x000fe40000000f00 */
[----:B------:R-:W-:-:S07]  /*1ce0*/  MOV R17, 0xffffffff ;  /* 0xffffffff00117802 */ /* 0x000fce0000000f00 */
[----:B------:R-:W-:Y:S05]  /*1cf0*/  WARPSYNC.COLLECTIVE R17, `(.L_x_28) ;  /* 0x0000000011087348 */ /* 0x000fea0003c00000 */
[----:B------:R0:W1:Y:S02]  /*1d00*/  SHFL.DOWN P1, R22, R18, R19, R24 ;  /* 0x0800001312167389 */ /* 0x0000640000020018 */
[----:B01----:R-:W-:Y:S05]  /*1d10*/  ENDCOLLECTIVE ;  /* 0x000000000000791b */ /* 0x003fea0003800000 */
.L_x_28:
[----:B------:R-:W-:Y:S05]  /*1d20*/  BSYNC B0 ;  /* 0x0000000000007941 */ /* 0x000fea0003800000 */
.L_x_27:
[----:B------:R-:W-:Y:S01]  /*1d30*/  MOV R18, R22 ;  /* 0x0000001600127202 */ /* 0x000fe20000000f00 */
[----:B------:R-:W-:Y:S01]  /*1d40*/  HFMA2 R19, -RZ, RZ, 0, 4.76837158203125e-07 ;  /* 0x00000008ff137431 */ /* 0x000fe200000001ff */
[----:B------:R-:W-:Y:S02]  /*1d50*/  MOV R24, 0x1f ;  /* 0x0000001f00187802 */ /* 0x000fe40000000f00 */
[----:B------:R-:W-:Y:S01]  /*1d60*/  MOV R17, 0xffffffff ;  /* 0xffffffff00117802 */ /* 0x000fe20000000f00 */
[----:B------:R-:W-:-:S07]  /*1d70*/  FADD R18, R18, R25 ;  /* 0x0000001912127221 */ /* 0x000fce0000000000 */
[----:B------:R-:W-:Y:S05]  /*1d80*/  WARPSYNC.COLLECTIVE R17, `(.L_x_29) ;  /* 0x0000000011087348 */ /* 0x000fea0003c00000 */
[----:B------:R0:W1:Y:S02]  /*1d90*/  SHFL.DOWN P1, R22, R18, R19, R24 ;  /* 0x0800001312167389 */ /* 0x0000640000020018 */
[----:B01----:R-:W-:Y:S05]  /*1da0*/  ENDCOLLECTIVE ;  /* 0x000000000000791b */ /* 0x003fea0003800000 */
.L_x_29:
[----:B------:R-:W-:Y:S01]  /*1db0*/  HFMA2 R19, -RZ, RZ, 0, 2.384185791015625e-07 ;  /* 0x00000004ff137431 */ /* 0x000fe200000001ff */
[----:B------:R-:W-:-:S05]  /*1dc0*/  MOV R13, R22 ;  /* 0x00000016000d7202 */ /* 0x000fca0000000f00 */
[----:B------:R-:W-:-:S05]  /*1dd0*/  FADD R13, R18, R13 ;  /* 0x0000000d120d7221 */ /* 0x000fca0000000000 */
[----:B------:R-:W-:-:S07]  /*1de0*/  MOV R18, R13 ;  /* 0x0000000d00127202 */ /* 0x000fce0000000f00 */
[----:B------:R-:W-:Y:S05]  /*1df0*/  WARPSYNC.COLLECTIVE R17, `(.L_x_30) ;  /* 0x0000000011087348 */ /* 0x000fea0003c00000 */
[----:B------:R0:W1:Y:S02]  /*1e00*/  SHFL.DOWN P1, R22, R18, R19, R24 ;  /* 0x0800001312167389 */ /* 0x0000640000020018 */
[----:B01----:R-:W-:Y:S05]  /*1e10*/  ENDCOLLECTIVE ;  /* 0x000000000000791b */ /* 0x003fea0003800000 */
.L_x_30:
[----:B------:R-:W-:Y:S01]  /*1e20*/  IMAD.MOV.U32 R19, RZ, RZ, 0x2 ;  /* 0x00000002ff137424 */ /* 0x000fe200078e00ff */
[----:B------:R-:W-:-:S05]  /*1e30*/  MOV R20, R22 ;  /* 0x0000001600147202 */ /* 0x000fca0000000f00 */
[----:B------:R-:W-:-:S05]  /*1e40*/  FADD R20, R13, R20 ;  /* 0x000000140d147221 */ /* 0x000fca0000000000 */
[----:B------:R-:W-:-:S07]  /*1e50*/  MOV R18, R20 ;  /* 0x0000001400127202 */ /* 0x000fce0000000f00 */
[----:B------:R-:W-:Y:S05]  /*1e60*/  WARPSYNC.COLLECTIVE R17, `(.L_x_31) ;  /* 0x0000000011087348 */ /* 0x000fea0003c00000 */
[----:B------:R0:W1:Y:S02]  /*1e70*/  SHFL.DOWN P1, R22, R18, R19, R24 ;  /* 0x0800001312167389 */ /* 0x0000640000020018 */
[----:B01----:R-:W-:Y:S05]  /*1e80*/  ENDCOLLECTIVE ;  /* 0x000000000000791b */ /* 0x003fea0003800000 */
.L_x_31:
[----:B------:R-:W-:Y:S01]  /*1e90*/  HFMA2 R19, -RZ, RZ, 0, 5.9604644775390625e-08 ;  /* 0x00000001ff137431 */ /* 0x000fe200000001ff */
[----:B------:R-:W-:-:S05]  /*1ea0*/  MOV R15, R22 ;  /* 0x00000016000f7202 */ /* 0x000fca0000000f00 */
[----:B------:R-:W-:-:S05]  /*1eb0*/  FADD R15, R20, R15 ;  /* 0x0000000f140f7221 */ /* 0x000fca0000000000 */
[----:B------:R-:W-:-:S07]  /*1ec0*/  MOV R18, R15 ;  /* 0x0000000f00127202 */ /* 0x000fce0000000f00 */
[----:B------:R-:W-:Y:S05]  /*1ed0*/  WARPSYNC.COLLECTIVE R17, `(.L_x_32) ;  /* 0x0000000011087348 */ /* 0x000fea0003c00000 */
[----:B------:R0:W1:Y:S02]  /*1ee0*/  SHFL.DOWN P1, R22, R18, R19, R24 ;  /* 0x0800001312167389 */ /* 0x0000640000020018 */
[----:B01----:R-:W-:Y:S05]  /*1ef0*/  ENDCOLLECTIVE ;  /* 0x000000000000791b */ /* 0x003fea0003800000 */
.L_x_32:
[----:B------:R-:W-:Y:S05]  /*1f00*/  BRA `(.L_x_33) ;  /* 0xfffffff800147947 */ /* 0x000fea000383ffff */
        .weak           $__internal_0_$__cuda_sm20_rcp_rn_f32_slowpath
        .type           $__internal_0_$__cuda_sm20_rcp_rn_f32_slowpath,@function
        .size           $__internal_0_$__cuda_sm20_rcp_rn_f32_slowpath,(.L_x_97 - $__internal_0_$__cuda_sm20_rcp_rn_f32_slowpath)
$__internal_0_$__cuda_sm20_rcp_rn_f32_slowpath:
[----:B------:R-:W-:-:S04]  /*1f10*/  SHF.L.U32 R4, R2, 0x1, RZ ;  /* 0x0000000102047819 */ /* 0x000fc800000006ff */
[----:B------:R-:W-:-:S04]  /*1f20*/  SHF.R.U32.HI R4, RZ, 0x18, R4 ;  /* 0x00000018ff047819 */ /* 0x000fc80000011604 */
[----:B------:R-:W-:-:S13]  /*1f30*/  ISETP.NE.U32.AND P0, PT, R4, RZ, PT ;  /* 0x000000ff0400720c */ /* 0x000fda0003f05070 */
[----:B------:R-:W-:Y:S05]  /*1f40*/  @P0 BRA `(.L_x_34) ;  /* 0x00000000002c0947 */ /* 0x000fea0003800000 */
[----:B------:R-:W-:-:S04]  /*1f50*/  SHF.L.U32 R4, R2, 0x1, RZ ;  /* 0x0000000102047819 */ /* 0x000fc800000006ff */
[----:B------:R-:W-:-:S13]  /*1f60*/  ISETP.NE.AND P0, PT, R4, RZ, PT ;  /* 0x000000ff0400720c */ /* 0x000fda0003f05270 */
[----:B------:R2:W3:Y:S01]  /*1f70*/  @!P0 MUFU.RCP R4, R2 ;  /* 0x0000000200048308 */ /* 0x0004e20000001000 */
[----:B------:R-:W-:Y:S05]  /*1f80*/  @!P0 BRA `(.L_x_35) ;  /* 0x0000000000a48947 */ /* 0x000fea0003800000 */
[----:B------:R-:W-:-:S04]  /*1f90*/  FFMA R5, R2, 1.84467440737095516160e+19, RZ ;  /* 0x5f80000002057823 */ /* 0x000fc800000000ff */
[----:B--2---:R-:W3:Y:S02]  /*1fa0*/  MUFU.RCP R2, R5 ;  /* 0x0000000500027308 */ /* 0x004ee40000001000 */
[----:B---3--:R-:W-:-:S04]  /*1fb0*/  FFMA R4, R5, R2, -1 ;  /* 0xbf80000005047423 */ /* 0x008fc80000000002 */
[----:B------:R-:W-:-:S04]  /*1fc0*/  FADD.FTZ R7, -R4, -RZ ;  /* 0x800000ff04077221 */ /* 0x000fc80000010100 */
[----:B------:R-:W-:-:S04]  /*1fd0*/  FFMA R2, R2, R7, R2 ;  /* 0x0000000702027223 */ /* 0x000fc80000000002 */
[----:B------:R-:W-:Y:S01]  /*1fe0*/  FFMA R4, R2, 1.84467440737095516160e+19, RZ ;  /* 0x5f80000002047823 */ /* 0x000fe200000000ff */
[----:B------:R-:W-:Y:S06]  /*1ff0*/  BRA `(.L_x_35) ;  /* 0x0000000000887947 */ /* 0x000fec0003800000 */
.L_x_34:
[----:B------:R-:W-:-:S04]  /*2000*/  IADD3 R5, PT, PT, R4, -0xfd, RZ ;  /* 0xffffff0304057810 */ /* 0x000fc80007ffe0ff */
[----:B------:R-:W-:-:S13]  /*2010*/  ISETP.GT.U32.AND P0, PT, R5, 0x1, PT ;  /* 0x000000010500780c */ /* 0x000fda0003f04070 */
[----:B------:R-:W-:Y:S05]  /*2020*/  @P0 BRA `(.L_x_36) ;  /* 0x0000000000780947 */ /* 0x000fea0003800000 */
[----:B------:R-:W-:Y:S02]  /*2030*/  LOP3.LUT R6, R2, 0x7fffff, RZ, 0xc0, !PT ;  /* 0x007fffff02067812 */ /* 0x000fe400078ec0ff */
[----:B------:R-:W-:Y:S02]  /*2040*/  MOV R14, 0x3 ;  /* 0x00000003000e7802 */ /* 0x000fe40000000f00 */
[----:B------:R-:W-:Y:S02]  /*2050*/  LOP3.LUT R6, R6, 0x3f800000, RZ, 0xfc, !PT ;  /* 0x3f80000006067812 */ /* 0x000fe400078efcff */
[----:B------:R-:W-:Y:S02]  /*2060*/  SHF.L.U32 R11, R14, R5, RZ ;  /* 0x000000050e0b7219 */ /* 0x000fe400000006ff */
[----:B------:R-:W0:Y:S02]  /*2070*/  MUFU.RCP R7, R6 ;  /* 0x0000000600077308 */ /* 0x000e240000001000 */
[----:B0-----:R-:W-:-:S04]  /*2080*/  FFMA R9, R6, R7, -1 ;  /* 0xbf80000006097423 */ /* 0x001fc80000000007 */
[----:B------:R-:W-:-:S04]  /*2090*/  FADD.FTZ R10, -R9, -RZ ;  /* 0x800000ff090a7221 */ /* 0x000fc80000010100 */
[CCC-:B------:R-:W-:Y:S01]  /*20a0*/  FFMA.RM R9, R7.reuse, R10.reuse, R7.reuse ;  /* 0x0000000a07097223 */ /* 0x1c0fe20000004007 */
[----:B------:R-:W-:-:S04]  /*20b0*/  FFMA.RP R10, R7, R10, R7 ;  /* 0x0000000a070a7223 */ /* 0x000fc80000008007 */
[C---:B------:R-:W-:Y:S02]  /*20c0*/  LOP3.LUT R7, R9.reuse, 0x7fffff, RZ, 0xc0, !PT ;  /* 0x007fffff09077812 */ /* 0x040fe400078ec0ff */
[----:B------:R-:W-:Y:S02]  /*20d0*/  FSETP.NEU.FTZ.AND P0, PT, R9, R10, PT ;  /* 0x0000000a0900720b */ /* 0x000fe40003f1d000 */
[----:B------:R-:W-:Y:S02]  /*20e0*/  LOP3.LUT R10, R7, 0x800000, RZ, 0xfc, !PT ;  /* 0x00800000070a7812 */ /* 0x000fe400078efcff */
[----:B------:R-:W-:Y:S02]  /*20f0*/  SEL R7, RZ, 0xffffffff, !P0 ;  /* 0xffffffffff077807 */ /* 0x000fe40004000000 */
[----:B------:R-:W-:Y:S02]  /*2100*/  LOP3.LUT R6, R11, R10, RZ, 0xc0, !PT ;  /* 0x0000000a0b067212 */ /* 0x000fe400078ec0ff */
[----:B------:R-:W-:-:S02]  /*2110*/  IADD3 R7, PT, PT, -R7, RZ, RZ ;  /* 0x000000ff07077210 */ /* 0x000fc40007ffe1ff */
[-C--:B------:R-:W-:Y:S02]  /*2120*/  SHF.R.U32.HI R6, RZ, R5.reuse, R6 ;  /* 0x00000005ff067219 */ /* 0x080fe40000011606 */
[----:B------:R-:W-:Y:S02]  /*2130*/  LOP3.LUT P1, RZ, R7, R5, R10, 0xf8, !PT ;  /* 0x0000000507ff7212 */ /* 0x000fe4000782f80a */
[C---:B------:R-:W-:Y:S02]  /*2140*/  LOP3.LUT P0, RZ, R6.reuse, 0x1, RZ, 0xc0, !PT ;  /* 0x0000000106ff7812 */ /* 0x040fe4000780c0ff */
[----:B------:R-:W-:-:S04]  /*2150*/  LOP3.LUT P2, RZ, R6, 0x2, RZ, 0xc0, !PT ;  /* 0x0000000206ff7812 */ /* 0x000fc8000784c0ff */
[----:B------:R-:W-:Y:S02]  /*2160*/  PLOP3.LUT P0, PT, P0, P1, P2, 0xe0, 0x0 ;  /* 0x000000000000781c */ /* 0x000fe40000703c20 */
[----:B------:R-:W-:Y:S02]  /*2170*/  LOP3.LUT P1, RZ, R2, 0x7fffff, RZ, 0xc0, !PT ;  /* 0x007fffff02ff7812 */ /* 0x000fe4000782c0ff */
[----:B------:R-:W-:-:S04]  /*2180*/  SEL R5, RZ, 0x1, !P0 ;  /* 0x00000001ff057807 */ /* 0x000fc80004000000 */
[----:B------:R-:W-:-:S04]  /*2190*/  IADD3 R5, PT, PT, -R5, RZ, RZ ;  /* 0x000000ff05057210 */ /* 0x000fc80007ffe1ff */
[----:B------:R-:W-:Y:S02]  /*21a0*/  ISETP.GE.AND P0, PT, R5, RZ, PT ;  /* 0x000000ff0500720c */ /* 0x000fe40003f06270 */
[----:B------:R-:W-:-:S04]  /*21b0*/  IADD3 R5, PT, PT, R4, -0xfc, RZ ;  /* 0xffffff0404057810 */ /* 0x000fc80007ffe0ff */
[----:B------:R-:W-:-:S07]  /*21c0*/  SHF.R.U32.HI R5, RZ, R5, R10 ;  /* 0x00000005ff057219 */ /* 0x000fce000001160a */
[----:B------:R-:W-:-:S04]  /*21d0*/  @!P0 IADD3 R5, PT, PT, R5, 0x1, RZ ;  /* 0x0000000105058810 */ /* 0x000fc80007ffe0ff */
[----:B------:R-:W-:-:S04]  /*21e0*/  @!P1 SHF.L.U32 R5, R5, 0x1, RZ ;  /* 0x0000000105059819 */ /* 0x000fc800000006ff */
[----:B------:R-:W-:Y:S01]  /*21f0*/  LOP3.LUT R4, R5, 0x80000000, R2, 0xf8, !PT ;  /* 0x8000000005047812 */ /* 0x000fe200078ef802 */
[----:B------:R-:W-:Y:S06]  /*2200*/  BRA `(.L_x_35) ;  /* 0x0000000000047947 */ /* 0x000fec0003800000 */
.L_x_36:
[----:B------:R0:W1:Y:S02]  /*2210*/  MUFU.RCP R4, R2 ;  /* 0x0000000200047308 */ /* 0x0000640000001000 */
.L_x_35:
[----:B------:R-:W-:Y:S01]  /*2220*/  HFMA2 R5, -RZ, RZ, 0, 0 ;  /* 0x00000000ff057431 */ /* 0x000fe200000001ff */
[----:B0123--:R-:W-:Y:S02]  /*2230*/  MOV R2, R4 ;  /* 0x0000000400027202 */ /* 0x00ffe40000000f00 */
[----:B------:R-:W-:-:S04]  /*2240*/  MOV R4, R12 ;  /* 0x0000000c00047202 */ /* 0x000fc80000000f00 */
[----:B------:R-:W-:Y:S05]  /*2250*/  RET.REL.NODEC R4 `(wilders_many_series_one_param_f32) ;  /* 0xffffffdc04687950 */ /* 0x000fea0003c3ffff */
.L_x_37:
[----:B------:R-:W-:-:S00]  /*2260*/  BRA `(.L_x_37) ;  /* 0xfffffffc00fc7947 */ /* 0x000fc0000383ffff */
[----:B------:R-:W-:-:S00]  /*2270*/  NOP ;  /* 0x0000000000007918 */ /* 0x000fc00000000000 */
        /* <DEDUP_REMOVED lines=8> */
.L_x_97:


//--------------------- .text.wilders_batch_warp_scan_f32 --------------------------
	.section	.text.wilders_batch_warp_scan_f32,"ax",@progbits
	.align	128
        .global         wilders_batch_warp_scan_f32
        .type           wilders_batch_warp_scan_f32,@function
        .size           wilders_batch_warp_scan_f32,(.L_x_98 - wilders_batch_warp_scan_f32)
        .other          wilders_batch_warp_scan_f32,@"STO_CUDA_ENTRY STV_DEFAULT"
wilders_batch_warp_scan_f32:
.text.wilders_batch_warp_scan_f32:
[----:B------:R-:W-:Y:S01]  /*0000*/  LDC R1, c[0x0][0x37c] ;  /* 0x0000df00ff017b82 */ /* 0x000fe20000000800 */
[----:B------:R-:W0:Y:S01]  /*0010*/  S2R R9, SR_CTAID.X ;  /* 0x0000000000097919 */ /* 0x000e220000002500 */
[----:B------:R-:W0:Y:S02]  /*0020*/  LDCU UR4, c[0x0][0x3a8] ;  /* 0x00007500ff0477ac */ /* 0x000e240008000800 */
[----:B0-----:R-:W-:-:S13]  /*0030*/  ISETP.GE.AND P0, PT, R9, UR4, PT ;  /* 0x0000000409007c0c */ /* 0x001fda000bf06270 */
[----:B------:R-:W-:Y:S05]  /*0040*/  @P0 EXIT ;  /* 0x000000000000094d */ /* 0x000fea0003800000 */
[----:B------:R-:W0:Y:S02]  /*0050*/  LDCU.64 UR8, c[0x0][0x3a0] ;  /* 0x00007400ff0877ac */ /* 0x000e240008000a00 */
[----:B0-----:R-:W-:Y:S01]  /*0060*/  IMAD.U32 R10, RZ, RZ, UR8 ;  /* 0x00000008ff0a7e24 */ /* 0x001fe2000f8e00ff */
[----:B------:R-:W-:-:S04]  /*0070*/  ISETP.LE.AND P0, PT, RZ, UR9, PT ;  /* 0x00000009ff007c0c */ /* 0x000fc8000bf03270 */
[----:B------:R-:W-:-:S13]  /*0080*/  ISETP.LT.OR P0, PT, R10, 0x1, !P0 ;  /* 0x000000010a00780c */ /* 0x000fda0004701670 */
[----:B------:R-:W-:Y:S05]  /*0090*/  @P0 EXIT ;  /* 0x000000000000094d */ /* 0x000fea0003800000 */
[----:B------:R-:W0:Y:S01]  /*00a0*/  S2R R4, SR_TID.X ;  /* 0x0000000000047919 */ /* 0x000e220000002100 */
[----:B------:R-:W-:-:S04]  /*00b0*/  ISETP.LE.U32.AND P0, PT, R10, UR9, PT ;  /* 0x000000090a007c0c */ /* 0x000fc8000bf03070 */
[----:B0-----:R-:W-:-:S13]  /*00c0*/  ISETP.GT.U32.OR P0, PT, R4, 0x1f, P0 ;  /* 0x0000001f0400780c */ /* 0x001fda0000704470 */
[----:B------:R-:W-:Y:S05]  /*00d0*/  @P0 EXIT ;  /* 0x000000000000094d */ /* 0x000fea0003800000 */
[----:B------:R-:W0:Y:S01]  /*00e0*/  LDC.64 R6, c[0x0][0x398] ;  /* 0x0000e600ff067b82 */ /* 0x000e220000000a00 */
[----:B------:R-:W1:Y:S07]  /*00f0*/  LDCU.64 UR6, c[0x0][0x358] ;  /* 0x00006b00ff0677ac */ /* 0x000e6e0008000a00 */
[----:B------:R-:W2:Y:S08]  /*0100*/  LDC.64 R2, c[0x0][0x388] ;  /* 0x0000e200ff027b82 */ /* 0x000eb00000000a00 */
[----:B------:R-:W3:Y:S01]  /*0110*/  LDC.64 R12, c[0x0][0x390] ;  /* 0x0000e400ff0c7b82 */ /* 0x000ee20000000a00 */
[----:B0-----:R-:W-:-:S06]  /*0120*/  IMAD.WIDE.U32 R6, R9, 0x4, R6 ;  /* 0x0000000409067825 */ /* 0x001fcc00078e0006 */
[----:B-1----:R-:W4:Y:S01]  /*0130*/  LDG.E.CONSTANT R6, desc[UR6][R6.64] ;  /* 0x0000000606067981 */ /* 0x002f22000c1e9900 */
[----:B--2---:R-:W-:-:S05]  /*0140*/  IMAD.WIDE.U32 R2, R9, 0x4, R2 ;  /* 0x0000000409027825 */ /* 0x004fca00078e0002 */
[----:B------:R-:W2:Y:S01]  /*0150*/  LDG.E.CONSTANT R0, desc[UR6][R2.64] ;  /* 0x0000000602007981 */ /* 0x000ea2000c1e9900 */
[----:B----4-:R-:W-:-:S04]  /*0160*/  ISETP.GE.AND P0, PT, R6, R10, PT ;  /* 0x0000000a0600720c */ /* 0x010fc80003f06270 */
[----:B--2---:R-:W-:-:S13]  /*0170*/  ISETP.LT.OR P0, PT, R0, 0x1, P0 ;  /* 0x000000010000780c */ /* 0x004fda0000701670 */
[----:B---3--:R-:W-:Y:S05]  /*0180*/  @P0 EXIT ;  /* 0x000000000000094d */ /* 0x008fea0003800000 */
[----:B------:R-:W-:-:S05]  /*0190*/  IMAD.WIDE.U32 R2, R9, 0x4, R12 ;  /* 0x0000000409027825 */ /* 0x000fca00078e000c */
[----:B------:R0:W5:Y:S01]  /*01a0*/  LDG.E.CONSTANT R8, desc[UR6][R2.64] ;  /* 0x0000000602087981 */ /* 0x000162000c1e9900 */
[----:B------:R-:W-:Y:S01]  /*01b0*/  ISETP.GE.AND P0, PT, R4, R6, PT ;  /* 0x000000060400720c */ /* 0x000fe20003f06270 */
[----:B------:R-:W-:-:S12]  /*01c0*/  BSSY.RECONVERGENT B0, `(.L_x_38) ;  /* 0x000004f000007945 */ /* 0x000fd80003800200 */
[----:B0-----:R-:W-:Y:S05]  /*01d0*/  @P0 BRA `(.L_x_39) ;  /* 0x0000000400340947 */ /* 0x001fea0003800000 */
[----:B------:R-:W-:Y:S01]  /*01e0*/  LOP3.LUT R3, RZ, R4, RZ, 0x33, !PT ;  /* 0x00000004ff037212 */ /* 0x000fe200078e33ff */
[----:B------:R-:W-:Y:S01]  /*01f0*/  BSSY.RECONVERGENT B1, `(.L_x_40) ;  /* 0x0000023000017945 */ /* 0x000fe20003800200 */
[----:B------:R-:W-:-:S03]  /*0200*/  IMAD.MOV.U32 R2, RZ, RZ, R4 ;  /* 0x000000ffff027224 */ /* 0x000fc600078e0004 */
[----:B------:R-:W-:-:S05]  /*0210*/  IMAD.IADD R3, R6, 0x1, R3 ;  /* 0x0000000106037824 */ /* 0x000fca00078e0203 */
[C---:B------:R-:W-:Y:S02]  /*0220*/  ISETP.GE.U32.AND P1, PT, R3.reuse, 0xe0, PT ;  /* 0x000000e00300780c */ /* 0x040fe40003f26070 */
[----:B------:R-:W-:-:S04]  /*0230*/  LEA.HI R11, R3, 0x1, RZ, 0x1b ;  /* 0x00000001030b7811 */ /* 0x000fc800078fd8ff */
[----:B------:R-:W-:-:S04]  /*0240*/  LOP3.LUT R18, R11, 0x7, RZ, 0xc0, !PT ;  /* 0x000000070b127812 */ /* 0x000fc800078ec0ff */
[----:B------:R-:W-:-:S03]  /*0250*/  ISETP.NE.AND P0, PT, R18, RZ, PT ;  /* 0x000000ff1200720c */ /* 0x000fc60003f05270 */
[----:B------:R-:W-:Y:S10]  /*0260*/  @!P1 BRA `(.L_x_41) ;  /* 0x00000000006c9947 */ /* 0x000ff40003800000 */
[----:B------:R-:W0:Y:S01]  /*0270*/  LDCU.64 UR4, c[0x0][0x3b0] ;  /* 0x00007600ff0477ac */ /* 0x000e220008000a00 */
[----:B------:R-:W-:Y:S01]  /*0280*/  IMAD.MOV.U32 R5, RZ, RZ, RZ ;  /* 0x000000ffff057224 */ /* 0x000fe200078e00ff */
[----:B------:R-:W-:Y:S01]  /*0290*/  LOP3.LUT R14, R11, 0xffffff8, RZ, 0xc0, !PT ;  /* 0x0ffffff80b0e7812 */ /* 0x000fe200078ec0ff */
[--C-:B------:R-:W-:Y:S01]  /*02a0*/  IMAD.MOV.U32 R2, RZ, RZ, R4.reuse ;  /* 0x000000ffff027224 */ /* 0x100fe200078e0004 */
[----:B------:R-:W-:Y:S01]  /*02b0*/  MOV R17, 0x7fc00000 ;  /* 0x7fc0000000117802 */ /* 0x000fe20000000f00 */
[----:B------:R-:W-:-:S04]  /*02c0*/  IMAD.WIDE.U32 R12, R9, R10, R4 ;  /* 0x0000000a090c7225 */ /* 0x000fc800078e0004 */
[----:B------:R-:W-:Y:S01]  /*02d0*/  IMAD.MOV R14, RZ, RZ, -R14 ;  /* 0x000000ffff0e7224 */ /* 0x000fe200078e0a0e */
[----:B0-----:R-:W-:-:S04]  /*02e0*/  LEA R15, P1, R12, UR4, 0x2 ;  /* 0x000000040c0f7c11 */ /* 0x001fc8000f8210ff */
[----:B------:R-:W-:Y:S02]  /*02f0*/  IADD3 R15, P2, PT, R15, 0x200, RZ ;  /* 0x000002000f0f7810 */ /* 0x000fe40007f5e0ff */
[----:B------:R-:W-:-:S05]  /*0300*/  LEA.HI.X R12, R12, UR5, R13, 0x2, P1 ;  /* 0x000000050c0c7c11 */ /* 0x000fca00088f140d */
[----:B------:R-:W-:-:S07]  /*0310*/  IMAD.X R16, RZ, RZ, R12, P2 ;  /* 0x000000ffff107224 */ /* 0x000fce00010e060c */
.L_x_42:
[----:B0-----:R-:W-:Y:S02]  /*0320*/  IMAD.MOV.U32 R12, RZ, RZ, R15 ;  /* 0x000000ffff0c7224 */ /* 0x001fe400078e000f */
[----:B------:R-:W-:Y:S02]  /*0330*/  IMAD.MOV.U32 R13, RZ, RZ, R16 ;  /* 0x000000ffff0d7224 */ /* 0x000fe400078e0010 */
[----:B------:R-:W-:Y:S01]  /*0340*/  VIADD R14, R14, 0x8 ;  /* 0x000000080e0e7836 */ /* 0x000fe20000000000 */
[----:B------:R-:W-:Y:S01]  /*0350*/  IADD3 R15, P2, PT, R12, 0x400, RZ ;  /* 0x000004000c0f7810 */ /* 0x000fe20007f5e0ff */
[----:B------:R-:W-:Y:S01]  /*0360*/  VIADD R2, R2, 0x100 ;  /* 0x0000010002027836 */ /* 0x000fe20000000000 */
[----:B------:R0:W-:Y:S02]  /*0370*/  STG.E desc[UR6][R12.64+-0x200], R17 ;  /* 0xfffe00110c007986 */ /* 0x0001e4000c101906 */
[----:B------:R-:W-:Y:S02]  /*0380*/  ISETP.NE.AND P1, PT, R14, RZ, PT ;  /* 0x000000ff0e00720c */ /* 0x000fe40003f25270 */
[----:B------:R0:W-:Y:S01]  /*0390*/  STG.E desc[UR6][R12.64+-0x180], R17 ;  /* 0xfffe80110c007986 */ /* 0x0001e2000c101906 */
[----:B------:R-:W-:-:S03]  /*03a0*/  IADD3.X R16, PT, PT, RZ, R13, RZ, P2, !PT ;  /* 0x0000000dff107210 */ /* 0x000fc600017fe4ff */
[----:B------:R0:W-:Y:S04]  /*03b0*/  STG.E desc[UR6][R12.64+-0x100], R17 ;  /* 0xffff00110c007986 */ /* 0x0001e8000c101906 */
[----:B------:R0:W-:Y:S04]  /*03c0*/  STG.E desc[UR6][R12.64+-0x80], R17 ;  /* 0xffff80110c007986 */ /* 0x0001e8000c101906 */
[----:B------:R0:W-:Y:S04]  /*03d0*/  STG.E desc[UR6][R12.64], R17 ;  /* 0x000000110c007986 */ /* 0x0001e8000c101906 */
[----:B------:R0:W-:Y:S04]  /*03e0*/  STG.E desc[UR6][R12.64+0x80], R17 ;  /* 0x000080110c007986 */ /* 0x0001e8000c101906 */
[----:B------:R0:W-:Y:S04]  /*03f0*/  STG.E desc[UR6][R12.64+0x100], R17 ;  /* 0x000100110c007986 */ /* 0x0001e8000c101906 */
[----:B------:R0:W-:Y:S01]  /*0400*/  STG.E desc[UR6][R12.64+0x180], R17 ;  /* 0x000180110c007986 */ /* 0x0001e2000c101906 */
[----:B------:R-:W-:Y:S05]  /*0410*/  @P1 BRA `(.L_x_42) ;  /* 0xfffffffc00c01947 */ /* 0x000fea000383ffff */
.L_x_41:
[----:B------:R-:W-:Y:S05]  /*0420*/  BSYNC.RECONVERGENT B1 ;  /* 0x0000000000017941 */ /* 0x000fea0003800200 */
.L_x_40:
[----:B------:R-:W-:Y:S05]  /*0430*/  @!P0 BRA `(.L_x_39) ;  /* 0x00000000009c8947 */ /* 0x000fea0003800000 */
[----:B------:R-:W-:Y:S01]  /*0440*/  ISETP.GE.U32.AND P0, PT, R18, 0x4, PT ;  /* 0x000000041200780c */ /* 0x000fe20003f06070 */
[----:B------:R-:W-:Y:S01]  /*0450*/  BSSY.RECONVERGENT B1, `(.L_x_43) ;  /* 0x000000f000017945 */ /* 0x000fe20003800200 */
[----:B------:R-:W-:-:S11]  /*0460*/  LOP3.LUT P1, R11, R11, 0x3, RZ, 0xc0, !PT ;  /* 0x000000030b0b7812 */ /* 0x000fd6000782c0ff */
[----:B------:R-:W-:Y:S05]  /*0470*/  @!P0 BRA `(.L_x_44) ;  /* 0x0000000000308947 */ /* 0x000fea0003800000 */
[----:B------:R-:W1:Y:S01]  /*0480*/  LDCU.64 UR4, c[0x0][0x3b0] ;  /* 0x00007600ff0477ac */ /* 0x000e620008000a00 */
[----:B0-----:R-:W-:Y:S02]  /*0490*/  IMAD.MOV.U32 R12, RZ, RZ, R2 ;  /* 0x000000ffff0c7224 */ /* 0x001fe400078e0002 */
[----:B------:R-:W-:Y:S02]  /*04a0*/  IMAD.MOV.U32 R13, RZ, RZ, RZ ;  /* 0x000000ffff0d7224 */ /* 0x000fe400078e00ff */
[----:B------:R-:W-:Y:S02]  /*04b0*/  VIADD R2, R2, 0x80 ;  /* 0x0000008002027836 */ /* 0x000fe40000000000 */
[----:B------:R-:W-:-:S03]  /*04c0*/  IMAD.WIDE.U32 R14, R9, R10, R12 ;  /* 0x0000000a090e7225 */ /* 0x000fc600078e000c */
[----:B-1----:R-:W-:-:S04]  /*04d0*/  LEA R12, P0, R14, UR4, 0x2 ;  /* 0x000000040e0c7c11 */ /* 0x002fc8000f8010ff */
[----:B------:R-:W-:Y:S01]  /*04e0*/  LEA.HI.X R13, R14, UR5, R15, 0x2, P0 ;  /* 0x000000050e0d7c11 */ /* 0x000fe200080f140f */
[----:B------:R-:W-:-:S05]  /*04f0*/  IMAD.MOV.U32 R15, RZ, RZ, 0x7fc00000 ;  /* 0x7fc00000ff0f7424 */ /* 0x000fca00078e00ff */
[----:B------:R1:W-:Y:S04]  /*0500*/  STG.E desc[UR6][R12.64], R15 ;  /* 0x0000000f0c007986 */ /* 0x0003e8000c101906 */
[----:B------:R1:W-:Y:S04]  /*0510*/  STG.E desc[UR6][R12.64+0x80], R15 ;  /* 0x0000800f0c007986 */ /* 0x0003e8000c101906 */
[----:B------:R1:W-:Y:S04]  /*0520*/  STG.E desc[UR6][R12.64+0x100], R15 ;  /* 0x0001000f0c007986 */ /* 0x0003e8000c101906 */
[----:B------:R1:W-:Y:S02]  /*0530*/  STG.E desc[UR6][R12.64+0x180], R15 ;  /* 0x0001800f0c007986 */ /* 0x0003e4000c101906 */
.L_x_44:
[----:B------:R-:W-:Y:S05]  /*0540*/  BSYNC.RECONVERGENT B1 ;  /* 0x0000000000017941 */ /* 0x000fea0003800200 */
.L_x_43:
[----:B------:R-:W-:Y:S05]  /*0550*/  @!P1 BRA `(.L_x_39) ;  /* 0x0000000000549947 */ /* 0x000fea0003800000 */
[----:B------:R-:W-:Y:S01]  /*0560*/  LOP3.LUT P0, RZ, R3, 0x20, RZ, 0xc0, !PT ;  /* 0x0000002003ff7812 */ /* 0x000fe2000780c0ff */
[----:B------:R-:W-:Y:S01]  /*0570*/  BSSY.RECONVERGENT B1, `(.L_x_45) ;  /* 0x000000d000017945 */ /* 0x000fe20003800200 */
[----:B------:R-:W-:-:S11]  /*0580*/  ISETP.NE.AND P1, PT, R11, 0x1, PT ;  /* 0x000000010b00780c */ /* 0x000fd60003f25270 */
[----:B01----:R-:W0:Y:S02]  /*0590*/  @!P0 LDC.64 R12, c[0x0][0x3b0] ;  /* 0x0000ec00ff0c8b82 */ /* 0x003e240000000a00 */
[----:B------:R-:W-:Y:S05]  /*05a0*/  @!P1 BRA `(.L_x_46) ;  /* 0x0000000000249947 */ /* 0x000fea0003800000 */
[----:B------:R-:W1:Y:S01]  /*05b0*/  LDCU.64 UR4, c[0x0][0x3b0] ;  /* 0x00007600ff0477ac */ /* 0x000e620008000a00 */
[----:B------:R-:W-:-:S03]  /*05c0*/  HFMA2 R3, -RZ, RZ, 0, 0 ;  /* 0x00000000ff037431 */ /* 0x000fc600000001ff */
[----:B------:R-:W-:-:S04]  /*05d0*/  IMAD.WIDE.U32 R16, R9, R10, R2 ;  /* 0x0000000a09107225 */ /* 0x000fc800078e0002 */
[----:B------:R-:W-:Y:S02]  /*05e0*/  IMAD.MOV.U32 R3, RZ, RZ, 0x7fc00000 ;  /* 0x7fc00000ff037424 */ /* 0x000fe400078e00ff */
[----:B------:R-:W-:Y:S01]  /*05f0*/  VIADD R2, R2, 0x40 ;  /* 0x0000004002027836 */ /* 0x000fe20000000000 */
[----:B-1----:R-:W-:-:S04]  /*0600*/  LEA R14, P1, R16, UR4, 0x2 ;  /* 0x00000004100e7c11 */ /* 0x002fc8000f8210ff */
[----:B------:R-:W-:-:S05]  /*0610*/  LEA.HI.X R15, R16, UR5, R17, 0x2, P1 ;  /* 0x00000005100f7c11 */ /* 0x000fca00088f1411 */
[----:B------:R1:W-:Y:S04]  /*0620*/  STG.E desc[UR6][R14.64], R3 ;  /* 0x000000030e007986 */ /* 0x0003e8000c101906 */
[----:B------:R1:W-:Y:S02]  /*0630*/  STG.E desc[UR6][R14.64+0x80], R3 ;  /* 0x000080030e007986 */ /* 0x0003e4000c101906 */
.L_x_46:
[----:B------:R-:W-:Y:S05]  /*0640*/  BSYNC.RECONVERGENT B1 ;  /* 0x0000000000017941 */ /* 0x000fea0003800200 */
.L_x_45:
[----:B-1----:R-:W-:Y:S02]  /*0650*/  @!P0 IMAD.MOV.U32 R3, RZ, RZ, RZ ;  /* 0x000000ffff038224 */ /* 0x002fe400078e00ff */
[----:B------:R-:W-:-:S03]  /*0660*/  @!P0 IMAD.WIDE.U32 R2, R9, R10, R2 ;  /* 0x0000000a09028225 */ /* 0x000fc600078e0002 */
[----:B0-----:R-:W-:-:S04]  /*0670*/  @!P0 LEA R12, P1, R2, R12, 0x2 ;  /* 0x0000000c020c8211 */ /* 0x001fc800078210ff */
[----:B------:R-:W-:Y:S01]  /*0680*/  @!P0 LEA.HI.X R13, R2, R13, R3, 0x2, P1 ;  /* 0x0000000d020d8211 */ /* 0x000fe200008f1403 */
[----:B------:R-:W-:-:S05]  /*0690*/  @!P0 IMAD.MOV.U32 R3, RZ, RZ, 0x7fc00000 ;  /* 0x7fc00000ff038424 */ /* 0x000fca00078e00ff */
[----:B------:R2:W-:Y:S03]  /*06a0*/  @!P0 STG.E desc[UR6][R12.64], R3 ;  /* 0x000000030c008986 */ /* 0x0005e6000c101906 */
.L_x_39:
[----:B------:R-:W-:Y:S05]  /*06b0*/  BSYNC.RECONVERGENT B0 ;  /* 0x0000000000007941 */ /* 0x000fea0003800200 */
.L_x_38:
[----:B------:R-:W-:-:S13]  /*06c0*/  ISETP.GE.U32.AND P0, PT, R6, R10, PT ;  /* 0x0000000a0600720c */ /* 0x000fda0003f06070 */
[----:B------:R-:W-:Y:S05]  /*06d0*/  @P0 EXIT ;  /* 0x000000000000094d */ /* 0x000fea0003800000 */
[----:B------:R-:W-:Y:S01]  /*06e0*/  ISETP.NE.AND P0, PT, R4, RZ, PT ;  /* 0x000000ff0400720c */ /* 0x000fe20003f05270 */
[----:B------:R-:W-:Y:S01]  /*06f0*/  BSSY.RECONVERGENT B0, `(.L_x_47) ;  /* 0x000008e000007945 */ /* 0x000fe20003800200 */
[----:B------:R-:W-:-:S11]  /*0700*/  MOV R2, RZ ;  /* 0x000000ff00027202 */ /* 0x000fd60000000f00 */
[----:B------:R-:W-:Y:S05]  /*0710*/  @P0 BRA `(.L_x_48) ;  /* 0x00000008002c0947 */ /* 0x000fea0003800000 */
[C---:B------:R-:W-:Y:S02]  /*0720*/  ISETP.GE.U32.AND P0, PT, R0.reuse, 0x10, PT ;  /* 0x000000100000780c */ /* 0x040fe40003f06070 */
[----:B------:R-:W-:Y:S02]  /*0730*/  CS2R R10, SRZ ;  /* 0x00000000000a7805 */ /* 0x000fe4000001ff00 */
[----:B------:R-:W-:-:S04]  /*0740*/  LOP3.LUT R27, R0, 0xf, RZ, 0xc0, !PT ;  /* 0x0000000f001b7812 */ /* 0x000fc800078ec0ff */
[----:B------:R-:W-:-:S05]  /*0750*/  ISETP.NE.AND P1, PT, R27, RZ, PT ;  /* 0x000000ff1b00720c */ /* 0x000fca0003f25270 */
[----:B------:R-:W-:Y:S08]  /*0760*/  @!P0 BRA `(.L_x_49) ;  /* 0x0000000000b88947 */ /* 0x000ff00003800000 */
[----:B------:R-:W3:Y:S01]  /*0770*/  LDCU.64 UR4, c[0x0][0x380] ;  /* 0x00007000ff0477ac */ /* 0x000ee20008000a00 */
[----:B------:R-:W-:Y:S01]  /*0780*/  LOP3.LUT R10, R0, 0x7ffffff0, RZ, 0xc0, !PT ;  /* 0x7ffffff0000a7812 */ /* 0x000fe200078ec0ff */
[----:B------:R-:W-:-:S04]  /*0790*/  IMAD.MOV.U32 R11, RZ, RZ, RZ ;  /* 0x000000ffff0b7224 */ /* 0x000fc800078e00ff */
[----:B------:R-:W-:Y:S01]  /*07a0*/  IMAD.MOV R28, RZ, RZ, -R10 ;  /* 0x000000ffff1c7224 */ /* 0x000fe200078e0a0a */
[----:B---3--:R-:W-:-:S04]  /*07b0*/  UIMAD.WIDE.U32 UR4, UR9, 0x4, UR4 ;  /* 0x00000004090478a5 */ /* 0x008fc8000f8e0004 */
[----:B------:R-:W-:-:S04]  /*07c0*/  UIADD3 UR8, UP0, UPT, UR4, 0x20, URZ ;  /* 0x0000002004087890 */ /* 0x000fc8000ff1e0ff */
[----:B------:R-:W-:Y:S02]  /*07d0*/  UIADD3.X UR4, UPT, UPT, URZ, UR5, URZ, UP0, !UPT ;  /* 0x00000005ff047290 */ /* 0x000fe400087fe4ff */
[----:B------:R-:W-:-:S04]  /*07e0*/  IMAD.U32 R2, RZ, RZ, UR8 ;  /* 0x00000008ff027e24 */ /* 0x000fc8000f8e00ff */
[----:B--2---:R-:W-:-:S07]  /*07f0*/  IMAD.U32 R3, RZ, RZ, UR4 ;  /* 0x00000004ff037e24 */ /* 0x004fce000f8e00ff */
.L_x_50:
[----:B------:R-:W2:Y:S04]  /*0800*/  LDG.E.CONSTANT R26, desc[UR6][R2.64+-0x20] ;  /* 0xffffe006021a7981 */ /* 0x000ea8000c1e9900 */
[----:B01----:R-:W3:Y:S04]  /*0810*/  LDG.E.CONSTANT R12, desc[UR6][R2.64+-0x1c] ;  /* 0xffffe406020c7981 */ /* 0x003ee8000c1e9900 */
[----:B------:R-:W4:Y:S04]  /*0820*/  LDG.E.CONSTANT R25, desc[UR6][R2.64+-0x18] ;  /* 0xffffe80602197981 */ /* 0x000f28000c1e9900 */
        /* <DEDUP_REMOVED lines=11> */
[----:B------:R-:W4:Y:S01]  /*08e0*/  LDG.E.CONSTANT R14, desc[UR6][R2.64+0x18] ;  /* 0x00001806020e7981 */ /* 0x000f22000c1e9900 */
[----:B--2---:R-:W-:-:S03]  /*08f0*/  FADD R29, R26, R11 ;  /* 0x0000000b1a1d7221 */ /* 0x004fc60000000000 */
[----:B------:R0:W2:Y:S01]  /*0900*/  LDG.E.CONSTANT R11, desc[UR6][R2.64+0x1c] ;  /* 0x00001c06020b7981 */ /* 0x0000a2000c1e9900 */
[----:B------:R-:W-:Y:S01]  /*0910*/  IADD3 R28, PT, PT, R28, 0x10, RZ ;  /* 0x000000101c1c7810 */ /* 0x000fe20007ffe0ff */
[----:B---3--:R-:W-:-:S03]  /*0920*/  FADD R12, R29, R12 ;  /* 0x0000000c1d0c7221 */ /* 0x008fc60000000000 */
[----:B------:R-:W-:Y:S01]  /*0930*/  ISETP.NE.AND P0, PT, R28, RZ, PT ;  /* 0x000000ff1c00720c */ /* 0x000fe20003f05270 */
[----:B----4-:R-:W-:-:S04]  /*0940*/  FADD R25, R12, R25 ;  /* 0x000000190c197221 */ /* 0x010fc80000000000 */
[----:B------:R-:W-:Y:S01]  /*0950*/  FADD R24, R25, R24 ;  /* 0x0000001819187221 */ /* 0x000fe20000000000 */
[----:B0-----:R-:W-:-:S03]  /*0960*/  IADD3 R2, P2, PT, R2, 0x40, RZ ;  /* 0x0000004002027810 */ /* 0x001fc60007f5e0ff */
[----:B------:R-:W-:Y:S02]  /*0970*/  FADD R23, R24, R23 ;  /* 0x0000001718177221 */ /* 0x000fe40000000000 */
[----:B------:R-:W-:Y:S02]  /*0980*/  IMAD.X R3, RZ, RZ, R3, P2 ;  /* 0x000000ffff037224 */ /* 0x000fe400010e0603 */
[----:B------:R-:W-:-:S04]  /*0990*/  FADD R22, R23, R22 ;  /* 0x0000001617167221 */ /* 0x000fc80000000000 */
        /* <DEDUP_REMOVED lines=9> */
[----:B--2---:R-:W-:Y:S01]  /*0a30*/  FADD R11, R14, R11 ;  /* 0x0000000b0e0b7221 */ /* 0x004fe20000000000 */
[----:B------:R-:W-:Y:S06]  /*0a40*/  @P0 BRA `(.L_x_50) ;  /* 0xfffffffc006c0947 */ /* 0x000fec000383ffff */
.L_x_49:
[----:B------:R-:W-:Y:S05]  /*0a50*/  @!P1 BRA `(.L_x_51) ;  /* 0x0000000400049947 */ /* 0x000fea0003800000 */
[----:B------:R-:W-:Y:S02]  /*0a60*/  ISETP.GE.U32.AND P0, PT, R27, 0x8, PT ;  /* 0x000000081b00780c */ /* 0x000fe40003f06070 */
[----:B0-----:R-:W-:-:S04]  /*0a70*/  LOP3.LUT R17, R0, 0x7, RZ, 0xc0, !PT ;  /* 0x0000000700117812 */ /* 0x001fc800078ec0ff */
[----:B------:R-:W-:-:S07]  /*0a80*/  ISETP.NE.AND P1, PT, R17, RZ, PT ;  /* 0x000000ff1100720c */ /* 0x000fce0003f25270 */
[----:B------:R-:W-:Y:S06]  /*0a90*/  @!P0 BRA `(.L_x_52) ;  /* 0x0000000000648947 */ /* 0x000fec0003800000 */
[----:B-12---:R-:W0:Y:S01]  /*0aa0*/  LDC.64 R12, c[0x0][0x380] ;  /* 0x0000e000ff0c7b82 */ /* 0x006e220000000a00 */
[C---:B------:R-:W-:Y:S01]  /*0ab0*/  IADD3 R14, P0, PT, R10.reuse, UR9, RZ ;  /* 0x000000090a0e7c10 */ /* 0x040fe2000ff1e0ff */
[----:B------:R-:W-:-:S04]  /*0ac0*/  VIADD R15, R10, UR9 ;  /* 0x000000090a0f7c36 */ /* 0x000fc80008000000 */
[----:B------:R-:W-:Y:S02]  /*0ad0*/  IMAD.X R16, RZ, RZ, RZ, P0 ;  /* 0x000000ffff107224 */ /* 0x000fe400000e06ff */
[----:B------:R-:W1:Y:S01]  /*0ae0*/  LDC.64 R2, c[0x0][0x380] ;  /* 0x0000e000ff027b82 */ /* 0x000e620000000a00 */
[----:B0-----:R-:W-:-:S06]  /*0af0*/  IMAD.WIDE.U32 R12, R15, 0x4, R12 ;  /* 0x000000040f0c7825 */ /* 0x001fcc00078e000c */
[----:B------:R-:W2:Y:S01]  /*0b00*/  LDG.E.CONSTANT R12, desc[UR6][R12.64] ;  /* 0x000000060c0c7981 */ /* 0x000ea2000c1e9900 */
[----:B-1----:R-:W-:-:S04]  /*0b10*/  LEA R2, P0, R14, R2, 0x2 ;  /* 0x000000020e027211 */ /* 0x002fc800078010ff */
[----:B------:R-:W-:-:S05]  /*0b20*/  LEA.HI.X R3, R14, R3, R16, 0x2, P0 ;  /* 0x000000030e037211 */ /* 0x000fca00000f1410 */
[----:B------:R-:W3:Y:S04]  /*0b30*/  LDG.E.CONSTANT R14, desc[UR6][R2.64+0x4] ;  /* 0x00000406020e7981 */ /* 0x000ee8000c1e9900 */
[----:B------:R-:W4:Y:S04]  /*0b40*/  LDG.E.CONSTANT R16, desc[UR6][R2.64+0x8] ;  /* 0x0000080602107981 */ /* 0x000f28000c1e9900 */
[----:B------:R-:W4:Y:S04]  /*0b50*/  LDG.E.CONSTANT R18, desc[UR6][R2.64+0xc] ;  /* 0x00000c0602127981 */ /* 0x000f28000c1e9900 */
[----:B------:R-:W4:Y:S04]  /*0b60*/  LDG.E.CONSTANT R20, desc[UR6][R2.64+0x10] ;  /* 0x0000100602147981 */ /* 0x000f28000c1e9900 */
[----:B------:R-:W4:Y:S04]  /*0b70*/  LDG.E.CONSTANT R22, desc[UR6][R2.64+0x14] ;  /* 0x0000140602167981 */ /* 0x000f28000c1e9900 */
[----:B------:R-:W4:Y:S04]  /*0b80*/  LDG.E.CONSTANT R24, desc[UR6][R2.64+0x18] ;  /* 0x0000180602187981 */ /* 0x000f28000c1e9900 */
[----:B------:R-:W4:Y:S01]  /*0b90*/  LDG.E.CONSTANT R26, desc[UR6][R2.64+0x1c] ;  /* 0x00001c06021a7981 */ /* 0x000f22000c1e9900 */
[----:B------:R-:W-:-:S02]  /*0ba0*/  VIADD R10, R10, 0x8 ;  /* 0x000000080a0a7836 */ /* 0x000fc40000000000 */
[----:B--2---:R-:W-:-:S04]  /*0bb0*/  FADD R11, R11, R12 ;  /* 0x0000000c0b0b7221 */ /* 0x004fc80000000000 */
[----:B---3--:R-:W-:-:S04]  /*0bc0*/  FADD R11, R11, R14 ;  /* 0x0000000e0b0b7221 */ /* 0x008fc80000000000 */
[----:B----4-:R-:W-:-:S04]  /*0bd0*/  FADD R11, R11, R16 ;  /* 0x000000100b0b7221 */ /* 0x010fc80000000000 */
[----:B------:R-:W-:-:S04]  /*0be0*/  FADD R11, R11, R18 ;  /* 0x000000120b0b7221 */ /* 0x000fc80000000000 */
[----:B------:R-:W-:-:S04]  /*0bf0*/  FADD R11, R11, R20 ;  /* 0x000000140b0b7221 */ /* 0x000fc80000000000 */
[----:B------:R-:W-:-:S04]  /*0c00*/  FADD R11, R11, R22 ;  /* 0x000000160b0b7221 */ /* 0x000fc80000000000 */
[----:B------:R-:W-:-:S04]  /*0c10*/  FADD R11, R11, R24 ;  /* 0x000000180b0b7221 */ /* 0x000fc80000000000 */
[----:B------:R-:W-:-:S07]  /*0c20*/  FADD R11, R11, R26 ;  /* 0x0000001a0b0b7221 */ /* 0x000fce0000000000 */
.L_x_52:
[----:B------:R-:W-:Y:S05]  /*0c30*/  @!P1 BRA `(.L_x_51) ;  /* 0x00000000008c9947 */ /* 0x000fea0003800000 */
[----:B------:R-:W-:Y:S02]  /*0c40*/  ISETP.GE.U32.AND P0, PT, R17, 0x4, PT ;  /* 0x000000041100780c */ /* 0x000fe40003f06070 */
[----:B-12---:R-:W-:-:S04]  /*0c50*/  LOP3.LUT R12, R0, 0x3, RZ, 0xc0, !PT ;  /* 0x00000003000c7812 */ /* 0x006fc800078ec0ff */
[----:B------:R-:W-:-:S07]  /*0c60*/  ISETP.NE.AND P1, PT, R12, RZ, PT ;  /* 0x000000ff0c00720c */ /* 0x000fce0003f25270 */
[----:B------:R-:W-:Y:S06]  /*0c70*/  @!P0 BRA `(.L_x_53) ;  /* 0x0000000000448947 */ /* 0x000fec0003800000 */
[----:B------:R-:W0:Y:S01]  /*0c80*/  LDC.64 R14, c[0x0][0x380] ;  /* 0x0000e000ff0e7b82 */ /* 0x000e220000000a00 */
[C---:B------:R-:W-:Y:S02]  /*0c90*/  IADD3 R16, P0, PT, R10.reuse, UR9, RZ ;  /* 0x000000090a107c10 */ /* 0x040fe4000ff1e0ff */
[----:B------:R-:W-:-:S03]  /*0ca0*/  IADD3 R13, PT, PT, R10, UR9, RZ ;  /* 0x000000090a0d7c10 */ /* 0x000fc6000fffe0ff */
        /* <DEDUP_REMOVED lines=8> */
[----:B------:R-:W4:Y:S01]  /*0d30*/  LDG.E.CONSTANT R20, desc[UR6][R2.64+0xc] ;  /* 0x00000c0602147981 */ /* 0x000f22000c1e9900 */
[----:B------:R-:W-:Y:S02]  /*0d40*/  VIADD R10, R10, 0x4 ;  /* 0x000000040a0a7836 */ /* 0x000fe40000000000 */
[----:B--2---:R-:W-:-:S04]  /*0d50*/  FADD R11, R11, R14 ;  /* 0x0000000e0b0b7221 */ /* 0x004fc80000000000 */
[----:B---3--:R-:W-:-:S04]  /*0d60*/  FADD R11, R11, R16 ;  /* 0x000000100b0b7221 */ /* 0x008fc80000000000 */
[----:B----4-:R-:W-:-:S04]  /*0d70*/  FADD R11, R11, R18 ;  /* 0x000000120b0b7221 */ /* 0x010fc80000000000 */
[----:B------:R-:W-:-:S07]  /*0d80*/  FADD R11, R11, R20 ;  /* 0x000000140b0b7221 */ /* 0x000fce0000000000 */
.L_x_53:
[----:B------:R-:W-:Y:S05]  /*0d90*/  @!P1 BRA `(.L_x_51) ;  /* 0x0000000000349947 */ /* 0x000fea0003800000 */
[----:B------:R-:W0:Y:S01]  /*0da0*/  LDC.64 R2, c[0x0][0x380] ;  /* 0x0000e000ff027b82 */ /* 0x000e220000000a00 */
[----:B------:R-:W-:Y:S02]  /*0db0*/  VIADD R13, R10, UR9 ;  /* 0x000000090a0d7c36 */ /* 0x000fe40008000000 */
[----:B------:R-:W-:Y:S02]  /*0dc0*/  IMAD.MOV R12, RZ, RZ, -R12 ;  /* 0x000000ffff0c7224 */ /* 0x000fe400078e0a0c */
[----:B0-----:R-:W-:-:S03]  /*0dd0*/  IMAD.WIDE.U32 R2, R13, 0x4, R2 ;  /* 0x000000040d027825 */ /* 0x001fc600078e0002 */
[----:B------:R-:W-:-:S07]  /*0de0*/  MOV R10, R2 ;  /* 0x00000002000a7202 */ /* 0x000fce0000000f00 */
.L_x_54:
[----:B------:R-:W-:-:S06]  /*0df0*/  IMAD.MOV.U32 R2, RZ, RZ, R10 ;  /* 0x000000ffff027224 */ /* 0x000fcc00078e000a */
[----:B------:R0:W2:Y:S01]  /*0e00*/  LDG.E.CONSTANT R2, desc[UR6][R2.64] ;  /* 0x0000000602027981 */ /* 0x0000a2000c1e9900 */
[----:B------:R-:W-:Y:S01]  /*0e10*/  VIADD R12, R12, 0x1 ;  /* 0x000000010c0c7836 */ /* 0x000fe20000000000 */
[----:B------:R-:W-:-:S04]  /*0e20*/  IADD3 R10, P1, PT, R10, 0x4, RZ ;  /* 0x000000040a0a7810 */ /* 0x000fc80007f3e0ff */
[----:B------:R-:W-:Y:S01]  /*0e30*/  ISETP.NE.AND P0, PT, R12, RZ, PT ;  /* 0x000000ff0c00720c */ /* 0x000fe20003f05270 */
[----:B0-----:R-:W-:Y:S02]  /*0e40*/  IMAD.X R3, RZ, RZ, R3, P1 ;  /* 0x000000ffff037224 */ /* 0x001fe400008e0603 */
[----:B--2---:R-:W-:-:S10]  /*0e50*/  FADD R11, R2, R11 ;  /* 0x0000000b020b7221 */ /* 0x004fd40000000000 */
[----:B------:R-:W-:Y:S05]  /*0e60*/  @P0 BRA `(.L_x_54) ;  /* 0xfffffffc00e00947 */ /* 0x000fea000383ffff */
.L_x_51:
[----:B012---:R-:W-:-:S04]  /*0e70*/  I2FP.F32.U32 R12, R0 ;  /* 0x00000000000c7245 */ /* 0x007fc80000201000 */
[----:B------:R-:W0:Y:S08]  /*0e80*/  MUFU.RCP R3, R12 ;  /* 0x0000000c00037308 */ /* 0x000e300000001000 */
[----:B------:R-:W1:Y:S01]  /*0e90*/  FCHK P0, R11, R12 ;  /* 0x0000000c0b007302 */ /* 0x000e620000000000 */
[----:B0-----:R-:W-:-:S04]  /*0ea0*/  FFMA R0, -R12, R3, 1 ;  /* 0x3f8000000c007423 */ /* 0x001fc80000000103 */
[----:B------:R-:W-:-:S04]  /*0eb0*/  FFMA R0, R3, R0, R3 ;  /* 0x0000000003007223 */ /* 0x000fc80000000003 */
[----:B------:R-:W-:-:S04]  /*0ec0*/  FFMA R3, R0, R11, RZ ;  /* 0x0000000b00037223 */ /* 0x000fc800000000ff */
[----:B------:R-:W-:-:S04]  /*0ed0*/  FFMA R2, -R12, R3, R11 ;  /* 0x000000030c027223 */ /* 0x000fc8000000010b */
[----:B------:R-:W-:Y:S01]  /*0ee0*/  FFMA R15, R0, R2, R3 ;  /* 0x00000002000f7223 */ /* 0x000fe20000000003 */
[----:B-1----:R-:W-:Y:S06]  /*0ef0*/  @!P0 BRA `(.L_x_55) ;  /* 0x0000000000108947 */ /* 0x002fec0003800000 */
[----:B------:R-:W-:Y:S01]  /*0f00*/  IMAD.MOV.U32 R3, RZ, RZ, R11 ;  /* 0x000000ffff037224 */ /* 0x000fe200078e000b */
[----:B------:R-:W-:-:S07]  /*0f10*/  MOV R2, 0xf30 ;  /* 0x00000f3000027802 */ /* 0x000fce0000000f00 */
[----:B-----5:R-:W-:Y:S05]  /*0f20*/  CALL.REL.NOINC `($__internal_1_$__cuda_sm3x_div_rn_noftz_f32_slowpath) ;  /* 0x0000000800d47944 */ /* 0x020fea0003c00000 */
[----:B------:R-:W-:-:S07]  /*0f30*/  MOV R15, R0 ;  /* 0x00000000000f7202 */ /* 0x000fce0000000f00 */
.L_x_55:
[----:B------:R-:W0:Y:S01]  /*0f40*/  LDCU UR4, c[0x0][0x3a0] ;  /* 0x00007400ff0477ac */ /* 0x000e220008000800 */
[----:B------:R-:W1:Y:S01]  /*0f50*/  LDC.64 R12, c[0x0][0x3b0] ;  /* 0x0000ec00ff0c7b82 */ /* 0x000e620000000a00 */
[----:B------:R-:W-:Y:S02]  /*0f60*/  IMAD.MOV.U32 R7, RZ, RZ, RZ ;  /* 0x000000ffff077224 */ /* 0x000fe400078e00ff */
[----:B0-----:R-:W-:-:S04]  /*0f70*/  IMAD.U32 R10, RZ, RZ, UR4 ;  /* 0x00000004ff0a7e24 */ /* 0x001fc8000f8e00ff */
[----:B------:R-:W-:-:S03]  /*0f80*/  IMAD.WIDE.U32 R2, R9, R10, R6 ;  /* 0x0000000a09027225 */ /* 0x000fc600078e0006 */
[----:B-1----:R-:W-:-:S04]  /*0f90*/  LEA R12, P0, R2, R12, 0x2 ;  /* 0x0000000c020c7211 */ /* 0x002fc800078010ff */
[----:B------:R-:W-:Y:S01]  /*0fa0*/  LEA.HI.X R13, R2, R13, R3, 0x2, P0 ;  /* 0x0000000d020d7211 */ /* 0x000fe200000f1403 */
[----:B------:R-:W-:-:S04]  /*0fb0*/  IMAD.MOV.U32 R2, RZ, RZ, R15 ;  /* 0x000000ffff027224 */ /* 0x000fc800078e000f */
[----:B------:R3:W-:Y:S04]  /*0fc0*/  STG.E desc[UR6][R12.64], R15 ;  /* 0x0000000f0c007986 */ /* 0x0007e8000c101906 */
.L_x_48:
[----:B------:R-:W-:Y:S05]  /*0fd0*/  BSYNC.RECONVERGENT B0 ;  /* 0x0000000000007941 */ /* 0x000fea0003800200 */
.L_x_47:
[----:B------:R-:W-:Y:S01]  /*0fe0*/  VIADD R11, R6, 0x1 ;  /* 0x00000001060b7836 */ /* 0x000fe20000000000 */
[----:B------:R4:W0:Y:S04]  /*0ff0*/  SHFL.IDX PT, R0, R2, RZ, 0x1f ;  /* 0x00001fff02007589 */ /* 0x00082800000e0000 */
[----:B------:R-:W-:-:S13]  /*1000*/  ISETP.GE.U32.AND P0, PT, R11, R10, PT ;  /* 0x0000000a0b00720c */ /* 0x000fda0003f06070 */
[----:B----4-:R-:W-:Y:S05]  /*1010*/  @P0 EXIT ;  /* 0x000000000000094d */ /* 0x010fea0003800000 */
[----:B--2---:R-:W-:Y:S01]  /*1020*/  IADD3 R3, PT, PT, R6, 0x21, RZ ;  /* 0x0000002106037810 */ /* 0x004fe20007ffe0ff */
[----:B------:R-:W-:Y:S01]  /*1030*/  BSSY.RECONVERGENT B0, `(.L_x_56) ;  /* 0x0000040000007945 */ /* 0x000fe20003800200 */
[----:B-----5:R-:W-:Y:S02]  /*1040*/  FADD R18, -R8, 1 ;  /* 0x3f80000008127421 */ /* 0x020fe40000000100 */
[----:B01-3--:R-:W-:-:S04]  /*1050*/  VIMNMX R13, PT, PT, R3, R10, !PT ;  /* 0x0000000a030d7248 */ /* 0x00bfc80007fe0100 */
[----:B------:R-:W-:-:S04]  /*1060*/  IADD3 R2, PT, PT, R13, -0x2, -R6 ;  /* 0xfffffffe0d027810 */ /* 0x000fc80007ffe806 */
[----:B------:R-:W-:-:S13]  /*1070*/  LOP3.LUT P0, RZ, R2, 0x20, RZ, 0xc0, !PT ;  /* 0x0000002002ff7812 */ /* 0x000fda000780c0ff */
[----:B------:R-:W-:Y:S05]  /*1080*/  @P0 BRA `(.L_x_57) ;  /* 0x0000000000e80947 */ /* 0x000fea0003800000 */
[----:B------:R-:W-:-:S05]  /*1090*/  IMAD.IADD R17, R11, 0x1, R4 ;  /* 0x000000010b117824 */ /* 0x000fca00078e0204 */
[----:B------:R-:W-:-:S13]  /*10a0*/  ISETP.GE.U32.AND P0, PT, R17, R10, PT ;  /* 0x0000000a1100720c */ /* 0x000fda0003f06070 */
[----:B------:R-:W0:Y:S01]  /*10b0*/  @!P0 LDC.64 R12, c[0x0][0x380] ;  /* 0x0000e000ff0c8b82 */ /* 0x000e220000000a00 */
[----:B------:R-:W-:-:S05]  /*10c0*/  @!P0 IADD3 R15, P1, PT, R6, R4, RZ ;  /* 0x00000004060f8210 */ /* 0x000fca0007f3e0ff */
[----:B------:R-:W-:Y:S01]  /*10d0*/  @!P0 IMAD.X R16, RZ, RZ, RZ, P1 ;  /* 0x000000ffff108224 */ /* 0x000fe200008e06ff */
[----:B0-----:R-:W-:-:S04]  /*10e0*/  @!P0 LEA R14, P1, R15, R12, 0x2 ;  /* 0x0000000c0f0e8211 */ /* 0x001fc800078210ff */
[----:B------:R-:W-:-:S06]  /*10f0*/  @!P0 LEA.HI.X R15, R15, R13, R16, 0x2, P1 ;  /* 0x0000000d0f0f8211 */ /* 0x000fcc00008f1410 */
[----:B------:R-:W2:Y:S01]  /*1100*/  @!P0 LDG.E.CONSTANT R15, desc[UR6][R14.64+0x4] ;  /* 0x000004060e0f8981 */ /* 0x000ea2000c1e9900 */
[----:B------:R-:W-:Y:S01]  /*1110*/  IMAD.MOV.U32 R12, RZ, RZ, RZ ;  /* 0x000000ffff0c7224 */ /* 0x000fe200078e00ff */
[-C--:B------:R-:W-:Y:S01]  /*1120*/  ISETP.GE.U32.AND P1, PT, R17, R10.reuse, PT ;  /* 0x0000000a1100720c */ /* 0x080fe20003f26070 */
[----:B------:R-:W-:Y:S01]  /*1130*/  IMAD.MOV R11, RZ, RZ, -R11 ;  /* 0x000000ffff0b7224 */ /* 0x000fe200078e0a0b */
[----:B------:R-:W-:Y:S02]  /*1140*/  BSSY.RECONVERGENT B1, `(.L_x_58) ;  /* 0x000002c000017945 */ /* 0x000fe40003800200 */
[----:B------:R-:W-:Y:S02]  /*1150*/  FSEL R13, R18, 1, !P1 ;  /* 0x3f800000120d7808 */ /* 0x000fe40004800000 */
[----:B------:R-:W-:Y:S02]  /*1160*/  ISETP.NE.AND P1, PT, R4, RZ, PT ;  /* 0x000000ff0400720c */ /* 0x000fe40003f25270 */
[----:B------:R-:W-:Y:S01]  /*1170*/  VIADDMNMX R11, R11, R10, 0x20, PT ;  /* 0x000000200b0b7446 */ /* 0x000fe2000380010a */
[----:B--2---:R-:W-:-:S05]  /*1180*/  @!P0 FMUL R12, R8, R15 ;  /* 0x0000000f080c8220 */ /* 0x004fca0000400000 */
[----:B------:R-:W0:Y:S02]  /*1190*/  SHFL.UP PT, R16, R12, 0x1, RZ ;  /* 0x042000000c107989 */ /* 0x000e2400000e00ff */
[----:B0-----:R-:W-:Y:S02]  /*11a0*/  FFMA R17, R13, R16, R12 ;  /* 0x000000100d117223 */ /* 0x001fe4000000000c */
[----:B------:R-:W0:Y:S03]  /*11b0*/  SHFL.UP PT, R16, R13, 0x1, RZ ;  /* 0x042000000d107989 */ /* 0x000e2600000e00ff */
[----:B------:R-:W-:-:S05]  /*11c0*/  FSEL R20, R12, R17, !P1 ;  /* 0x000000110c147208 */ /* 0x000fca0004800000 */
[----:B------:R-:W1:Y:S01]  /*11d0*/  SHFL.UP PT, R17, R20, 0x2, RZ ;  /* 0x0440000014117989 */ /* 0x000e6200000e00ff */
[----:B0-----:R-:W-:Y:S01]  /*11e0*/  @P1 FMUL R13, R13, R16 ;  /* 0x000000100d0d1220 */ /* 0x001fe20000400000 */
[----:B------:R-:W-:-:S04]  /*11f0*/  ISETP.GE.U32.AND P1, PT, R4, 0x2, PT ;  /* 0x000000020400780c */ /* 0x000fc80003f26070 */
[----:B------:R-:W0:Y:S01]  /*1200*/  SHFL.UP PT, R14, R13, 0x2, RZ ;  /* 0x044000000d0e7989 */ /* 0x000e2200000e00ff */
[----:B-1----:R-:W-:-:S05]  /*1210*/  FFMA R17, R13, R17, R20 ;  /* 0x000000110d117223 */ /* 0x002fca0000000014 */
        /* <DEDUP_REMOVED lines=18> */
[----:B------:R-:W-:-:S03]  /*1340*/  FSEL R15, R12, R15, !P1 ;  /* 0x0000000f0c0f7208 */ /* 0x000fc60004800000 */
[----:B0-----:R-:W-:Y:S01]  /*1350*/  @P1 FMUL R13, R13, R14 ;  /* 0x0000000e0d0d1220 */ /* 0x001fe20000400000 */
[----:B------:R-:W-:-:S03]  /*1360*/  IADD3 R14, PT, PT, R11, -0x1, RZ ;  /* 0xffffffff0b0e7810 */ /* 0x000fc60007ffe0ff */
[----:B------:R-:W-:Y:S01]  /*1370*/  FFMA R15, R0, R13, R15 ;  /* 0x0000000d000f7223 */ /* 0x000fe2000000000f */
[----:B------:R-:W-:Y:S06]  /*1380*/  @P0 BRA `(.L_x_59) ;  /* 0x00000000001c0947 */ /* 0x000fec0003800000 */
[----:B------:R-:W0:Y:S01]  /*1390*/  LDCU.64 UR4, c[0x0][0x3b0] ;  /* 0x00007600ff0477ac */ /* 0x000e220008000a00 */
[----:B------:R-:W-:-:S05]  /*13a0*/  IADD3 R6, P0, PT, R6, R4, RZ ;  /* 0x0000000406067210 */ /* 0x000fca0007f1e0ff */
[----:B------:R-:W-:Y:S02]  /*13b0*/  IMAD.X R7, RZ, RZ, RZ, P0 ;  /* 0x000000ffff077224 */ /* 0x000fe400000e06ff */
[----:B------:R-:W-:-:S03]  /*13c0*/  IMAD.WIDE.U32 R6, R9, R10, R6 ;  /* 0x0000000a09067225 */ /* 0x000fc600078e0006 */
[----:B0-----:R-:W-:-:S04]  /*13d0*/  LEA R12, P0, R6, UR4, 0x2 ;  /* 0x00000004060c7c11 */ /* 0x001fc8000f8010ff */
[----:B------:R-:W-:-:S05]  /*13e0*/  LEA.HI.X R13, R6, UR5, R7, 0x2, P0 ;  /* 0x00000005060d7c11 */ /* 0x000fca00080f1407 */
[----:B------:R0:W-:Y:S04]  /*13f0*/  STG.E desc[UR6][R12.64+0x4], R15 ;  /* 0x0000040f0c007986 */ /* 0x0001e8000c101906 */
.L_x_59:
[----:B------:R-:W-:Y:S05]  /*1400*/  BSYNC.RECONVERGENT B1 ;  /* 0x0000000000017941 */ /* 0x000fea0003800200 */
.L_x_58:
[----:B------:R1:W2:Y:S01]  /*1410*/  SHFL.IDX PT, R0, R15, R14, 0x1f ;  /* 0x00001f0e0f007589 */ /* 0x0002a200000e0000 */
[----:B------:R-:W-:-:S07]  /*1420*/  IMAD.MOV.U32 R11, RZ, RZ, R3 ;  /* 0x000000ffff0b7224 */ /* 0x000fce00078e0003 */
.L_x_57:
[----:B------:R-:W-:Y:S05]  /*1430*/  BSYNC.RECONVERGENT B0 ;  /* 0x0000000000007941 */ /* 0x000fea0003800200 */
.L_x_56:
[----:B------:R-:W-:-:S13]  /*1440*/  ISETP.GE.U32.AND P0, PT, R2, 0x20, PT ;  /* 0x000000200200780c */ /* 0x000fda0003f06070 */
[----:B------:R-:W-:Y:S05]  /*1450*/  @!P0 EXIT ;  /* 0x000000000000894d */ /* 0x000fea0003800000 */
[----:B------:R-:W3:Y:S01]  /*1460*/  LDC.64 R2, c[0x0][0x380] ;  /* 0x0000e000ff027b82 */ /* 0x000ee20000000a00 */
[----:B------:R-:W-:Y:S01]  /*1470*/  IMAD.IADD R10, R10, 0x1, -R11 ;  /* 0x000000010a0a7824 */ /* 0x000fe200078e0a0b */
[----:B------:R-:W4:Y:S01]  /*1480*/  LDCU UR4, c[0x0][0x3a0] ;  /* 0x00007400ff0477ac */ /* 0x000f220008000800 */
[----:B------:R-:W-:Y:S01]  /*1490*/  VIADD R6, R11, 0x20 ;  /* 0x000000200b067836 */ /* 0x000fe20000000000 */
[----:B------:R-:W-:Y:S01]  /*14a0*/  IADD3 R11, PT, PT, R4, R11, RZ ;  /* 0x0000000b040b7210 */ /* 0x000fe20007ffe0ff */
[----:B------:R-:W0:Y:S06]  /*14b0*/  LDCU.64 UR8, c[0x0][0x3b0] ;  /* 0x00007600ff0877ac */ /* 0x000e2c0008000a00 */
.L_x_60:
[C---:B----4-:R-:W-:Y:S01]  /*14c0*/  ISETP.GE.AND P1, PT, R11.reuse, UR4, PT ;  /* 0x000000040b007c0c */ /* 0x050fe2000bf26270 */
[----:B01-3--:R-:W-:-:S12]  /*14d0*/  IMAD.WIDE R14, R11, 0x4, R2 ;  /* 0x000000040b0e7825 */ /* 0x00bfd800078e0202 */
[----:B------:R-:W3:Y:S01]  /*14e0*/  @!P1 LDG.E.CONSTANT R7, desc[UR6][R14.64] ;  /* 0x000000060e079981 */ /* 0x000ee2000c1e9900 */
[----:B------:R-:W-:-:S05]  /*14f0*/  VIADD R19, R11, 0x20 ;  /* 0x000000200b137836 */ /* 0x000fca0000000000 */
[----:B------:R-:W-:-:S13]  /*1500*/  ISETP.GE.AND P0, PT, R19, UR4, PT ;  /* 0x0000000413007c0c */ /* 0x000fda000bf06270 */
[----:B------:R-:W4:Y:S01]  /*1510*/  @!P0 LDG.E.CONSTANT R17, desc[UR6][R14.64+0x80] ;  /* 0x000080060e118981 */ /* 0x000f22000c1e9900 */
[----:B------:R-:W-:Y:S01]  /*1520*/  IMAD.MOV.U32 R12, RZ, RZ, RZ ;  /* 0x000000ffff0c7224 */ /* 0x000fe200078e00ff */
[----:B------:R-:W-:Y:S01]  /*1530*/  ISETP.GE.AND P2, PT, R11, UR4, PT ;  /* 0x000000040b007c0c */ /* 0x000fe2000bf46270 */
[----:B------:R-:W-:Y:S01]  /*1540*/  IMAD.MOV.U32 R20, RZ, RZ, RZ ;  /* 0x000000ffff147224 */ /* 0x000fe200078e00ff */
[----:B------:R-:W-:Y:S01]  /*1550*/  ISETP.GE.AND P3, PT, R19, UR4, PT ;  /* 0x0000000413007c0c */ /* 0x000fe2000bf66270 */
[----:B------:R-:W-:Y:S01]  /*1560*/  IMAD.MOV.U32 R19, RZ, RZ, 0x20 ;  /* 0x00000020ff137424 */ /* 0x000fe200078e00ff */
[----:B------:R-:W-:Y:S02]  /*1570*/  FSEL R13, R18, 1, !P2 ;  /* 0x3f800000120d7808 */ /* 0x000fe40005000000 */
[----:B------:R-:W-:Y:S02]  /*1580*/  ISETP.NE.AND P2, PT, R4, RZ, PT ;  /* 0x000000ff0400720c */ /* 0x000fe40003f45270 */
[----:B------:R-:W-:Y:S01]  /*1590*/  VIADDMNMX R19, R10, -R19, 0x20, PT ;  /* 0x000000200a137446 */ /* 0x000fe20003800913 */
[----:B------:R-:W-:Y:S04]  /*15a0*/  SHFL.UP PT, R16, R13, 0x1, RZ ;  /* 0x042000000d107989 */ /* 0x000fe800000e00ff */
[----:B------:R-:W-:-:S02]  /*15b0*/  VIADD R19, R19, 0xffffffff ;  /* 0xffffffff13137836 */ /* 0x000fc40000000000 */
[----:B---3--:R-:W-:-:S05]  /*15c0*/  @!P1 FMUL R12, R8, R7 ;  /* 0x00000007080c9220 */ /* 0x008fca0000400000 */
[----:B------:R-:W0:Y:S01]  /*15d0*/  SHFL.UP PT, R7, R12, 0x1, RZ ;  /* 0x042000000c077989 */ /* 0x000e2200000e00ff */
[----:B----4-:R-:W-:-:S05]  /*15e0*/  @!P0 FMUL R20, R8, R17 ;  /* 0x0000001108148220 */ /* 0x010fca0000400000 */
[----:B------:R-:W1:Y:S01]  /*15f0*/  SHFL.UP PT, R17, R20, 0x1, RZ ;  /* 0x0420000014117989 */ /* 0x000e6200000e00ff */
[C---:B0-----:R-:W-:Y:S01]  /*1600*/  FFMA R7, R13.reuse, R7, R12 ;  /* 0x000000070d077223 */ /* 0x041fe2000000000c */
[----:B------:R-:W-:-:S04]  /*1610*/  @P2 FMUL R13, R13, R16 ;  /* 0x000000100d0d2220 */ /* 0x000fc80000400000 */
[----:B------:R-:W-:Y:S02]  /*1620*/  FSEL R14, R12, R7, !P2 ;  /* 0x000000070c0e7208 */ /* 0x000fe40005000000 */
[----:B------:R-:W-:Y:S01]  /*1630*/  FSEL R7, R18, 1, !P3 ;  /* 0x3f80000012077808 */ /* 0x000fe20005800000 */
[----:B------:R-:W-:Y:S01]  /*1640*/  SHFL.UP PT, R12, R13, 0x2, RZ ;  /* 0x044000000d0c7989 */ /* 0x000fe200000e00ff */
[----:B------:R-:W-:-:S03]  /*1650*/  ISETP.GE.U32.AND P3, PT, R4, 0x2, PT ;  /* 0x000000020400780c */ /* 0x000fc60003f66070 */
[----:B------:R-:W0:Y:S04]  /*1660*/  SHFL.UP PT, R15, R14, 0x2, RZ ;  /* 0x044000000e0f7989 */ /* 0x000e2800000e00ff */
[----:B------:R-:W3:Y:S01]  /*1670*/  SHFL.UP PT, R22, R7, 0x1, RZ ;  /* 0x0420000007167989 */ /* 0x000ee200000e00ff */
[----:B-1----:R-:W-:-:S05]  /*1680*/  FFMA R17, R7, R17, R20 ;  /* 0x0000001107117223 */ /* 0x002fca0000000014 */
[----:B------:R-:W-:Y:S01]  /*1690*/  FSEL R24, R20, R17, !P2 ;  /* 0x0000001114187208 */ /* 0x000fe20005000000 */
[C---:B0-----:R-:W-:Y:S01]  /*16a0*/  FFMA R15, R13.reuse, R15, R14 ;  /* 0x0000000f0d0f7223 */ /* 0x041fe2000000000e */
[----:B------:R-:W-:Y:S01]  /*16b0*/  @P3 FMUL R13, R13, R12 ;  /* 0x0000000c0d0d3220 */ /* 0x000fe20000400000 */
[----:B---3--:R-:W-:-:S03]  /*16c0*/  @P2 FMUL R7, R7, R22 ;  /* 0x0000001607072220 */ /* 0x008fc60000400000 */
[----:B------:R-:W-:Y:S01]  /*16d0*/  FSEL R16, R14, R15, !P3 ;  /* 0x0000000f0e107208 */ /* 0x000fe20005800000 */
[----:B------:R-:W-:Y:S01]  /*16e0*/  SHFL.UP PT, R12, R13, 0x4, RZ ;  /* 0x048000000d0c7989 */ /* 0x000fe200000e00ff */
[----:B------:R-:W-:-:S03]  /*16f0*/  ISETP.GE.U32.AND P2, PT, R4, 0x4, PT ;  /* 0x000000040400780c */ /* 0x000fc60003f46070 */
[----:B------:R-:W0:Y:S04]  /*1700*/  SHFL.UP PT, R15, R24, 0x2, RZ ;  /* 0x04400000180f7989 */ /* 0x000e2800000e00ff */
[----:B------:R-:W1:Y:S04]  /*1710*/  SHFL.UP PT, R14, R16, 0x4, RZ ;  /* 0x04800000100e7989 */ /* 0x000e6800000e00ff */
[----:B------:R-:W3:Y:S01]  /*1720*/  SHFL.UP PT, R20, R7, 0x2, RZ ;  /* 0x0440000007147989 */ /* 0x000ee200000e00ff */
[----:B0-----:R-:W-:Y:S01]  /*1730*/  FFMA R17, R7, R15, R24 ;  /* 0x0000000f07117223 */ /* 0x001fe20000000018 */
[----:B-1----:R-:W-:-:S04]  /*1740*/  FFMA R15, R13, R14, R16 ;  /* 0x0000000e0d0f7223 */ /* 0x002fc80000000010 */
[----:B------:R-:W-:Y:S01]  /*1750*/  FSEL R22, R24, R17, !P3 ;  /* 0x0000001118167208 */ /* 0x000fe20005800000 */
[----:B------:R-:W-:Y:S01]  /*1760*/  @P2 FMUL R13, R13, R12 ;  /* 0x0000000c0d0d2220 */ /* 0x000fe20000400000 */
[----:B---3--:R-:W-:Y:S01]  /*1770*/  @P3 FMUL R7, R7, R20 ;  /* 0x0000001407073220 */ /* 0x008fe20000400000 */
[----:B------:R-:W-:Y:S02]  /*1780*/  FSEL R14, R16, R15, !P2 ;  /* 0x0000000f100e7208 */ /* 0x000fe40005000000 */
[----:B------:R-:W0:Y:S01]  /*1790*/  SHFL.UP PT, R17, R22, 0x4, RZ ;  /* 0x0480000016117989 */ /* 0x000e2200000e00ff */
[----:B------:R-:W-:-:S03]  /*17a0*/  ISETP.GE.U32.AND P3, PT, R4, 0x8, PT ;  /* 0x000000080400780c */ /* 0x000fc60003f66070 */
[----:B------:R-:W1:Y:S04]  /*17b0*/  SHFL.UP PT, R15, R14, 0x8, RZ ;  /* 0x050000000e0f7989 */ /* 0x000e6800000e00ff */
[----:B------:R-:W3:Y:S04]  /*17c0*/  SHFL.UP PT, R12, R13, 0x8, RZ ;  /* 0x050000000d0c7989 */ /* 0x000ee800000e00ff */
[----:B------:R-:W4:Y:S01]  /*17d0*/  SHFL.UP PT, R20, R7, 0x4, RZ ;  /* 0x0480000007147989 */ /* 0x000f2200000e00ff */
[----:B0-----:R-:W-:Y:S01]  /*17e0*/  FFMA R17, R7, R17, R22 ;  /* 0x0000001107117223 */ /* 0x001fe20000000016 */
[----:B-1----:R-:W-:-:S04]  /*17f0*/  FFMA R15, R13, R15, R14 ;  /* 0x0000000f0d0f7223 */ /* 0x002fc8000000000e */
[----:B------:R-:W-:Y:S01]  /*1800*/  FSEL R24, R22, R17, !P2 ;  /* 0x0000001116187208 */ /* 0x000fe20005000000 */
[----:B---3--:R-:W-:Y:S01]  /*1810*/  @P3 FMUL R13, R13, R12 ;  /* 0x0000000c0d0d3220 */ /* 0x008fe20000400000 */
[----:B------:R-:W-:-:S03]  /*1820*/  FSEL R16, R14, R15, !P3 ;  /* 0x0000000f0e107208 */ /* 0x000fc60005800000 */
[----:B------:R-:W0:Y:S01]  /*1830*/  SHFL.UP PT, R17, R24, 0x8, RZ ;  /* 0x0500000018117989 */ /* 0x000e2200000e00ff */
[----:B----4-:R-:W-:Y:S01]  /*1840*/  @P2 FMUL R7, R7, R20 ;  /* 0x0000001407072220 */ /* 0x010fe20000400000 */
[----:B------:R-:W-:Y:S02]  /*1850*/  ISETP.GE.U32.AND P2, PT, R4, 0x10, PT ;  /* 0x000000100400780c */ /* 0x000fe40003f46070 */
        /* <DEDUP_REMOVED lines=9> */
[C---:B------:R-:W-:Y:S01]  /*18f0*/  VIMNMX R14, PT, PT, R10.reuse, 0x20, PT ;  /* 0x000000200a0e7848 */ /* 0x040fe20003fe0100 */
[----:B----4-:R-:W-:Y:S01]  /*1900*/  @P3 FMUL R7, R7, R22 ;  /* 0x0000001607073220 */ /* 0x010fe20000400000 */
[----:B--2---:R-:W-:Y:S01]  /*1910*/  FFMA R13, R13, R0, R20 ;  /* 0x000000000d0d7223 */ /* 0x004fe20000000014 */
[----:B------:R-:W-:Y:S01]  /*1920*/  SHF.R.S32.HI R15, RZ, 0x1f, R11 ;  /* 0x0000001fff0f7819 */ /* 0x000fe2000001140b */
[----:B------:R-:W-:Y:S02]  /*1930*/  VIADD R10, R10, 0xffffffc0 ;  /* 0xffffffc00a0a7836 */ /* 0x000fe40000000000 */
[----:B------:R-:W-:Y:S01]  /*1940*/  VIADD R0, R14, 0xffffffff ;  /* 0xffffffff0e007836 */ /* 0x000fe20000000000 */
[----:B------:R-:W1:Y:S01]  /*1950*/  SHFL.UP PT, R20, R7, 0x10, RZ ;  /* 0x0600000007147989 */ /* 0x000e6200000e00ff */
[----:B------:R-:W-:Y:S02]  /*1960*/  MOV R14, R11 ;  /* 0x0000000b000e7202 */ /* 0x000fe40000000f00 */
[----:B------:R-:W-:Y:S01]  /*1970*/  IADD3 R11, PT, PT, R11, 0x40, RZ ;  /* 0x000000400b0b7810 */ /* 0x000fe20007ffe0ff */
[----:B------:R-:W2:Y:S02]  /*1980*/  SHFL.IDX PT, R21, R13, R0, 0x1f ;  /* 0x00001f000d157589 */ /* 0x000ea400000e0000 */
[----:B------:R-:W-:-:S04]  /*1990*/  IMAD.WIDE.U32 R14, R9, UR4, R14 ;  /* 0x00000004090e7c25 */ /* 0x000fc8000f8e000e */
[----:B0-----:R-:W-:Y:S01]  /*19a0*/  FFMA R17, R7, R16, R12 ;  /* 0x0000001007117223 */ /* 0x001fe2000000000c */
[----:B------:R-:W-:-:S04]  /*19b0*/  LEA R16, P3, R14, UR8, 0x2 ;  /* 0x000000080e107c11 */ /* 0x000fc8000f8610ff */
[----:B------:R-:W-:Y:S02]  /*19c0*/  FSEL R12, R12, R17, !P2 ;  /* 0x000000110c0c7208 */ /* 0x000fe40005000000 */
[----:B------:R-:W-:Y:S01]  /*19d0*/  LEA.HI.X R17, R14, UR9, R15, 0x2, P3 ;  /* 0x000000090e117c11 */ /* 0x000fe200098f140f */
[----:B-1----:R-:W-:-:S04]  /*19e0*/  @P2 FMUL R7, R7, R20 ;  /* 0x0000001407072220 */ /* 0x002fc80000400000 */
[----:B--2---:R-:W-:Y:S01]  /*19f0*/  FFMA R12, R21, R7, R12 ;  /* 0x00000007150c7223 */ /* 0x004fe2000000000c */
[----:B------:R0:W-:Y:S01]  /*1a00*/  @!P1 STG.E desc[UR6][R16.64], R13 ;  /* 0x0000000d10009986 */ /* 0x0001e2000c101906 */
[C---:B------:R-:W-:Y:S02]  /*1a10*/  VIADD R7, R6.reuse, 0x20 ;  /* 0x0000002006077836 */ /* 0x040fe40000000000 */
[----:B------:R-:W-:Y:S01]  /*1a20*/  VIADD R6, R6, 0x40 ;  /* 0x0000004006067836 */ /* 0x000fe20000000000 */
[----:B------:R0:W-:Y:S02]  /*1a30*/  @!P0 STG.E desc[UR6][R16.64+0x80], R12 ;  /* 0x0000800c10008986 */ /* 0x0001e4000c101906 */
[----:B------:R-:W-:Y:S02]  /*1a40*/  ISETP.GE.AND P0, PT, R7, UR4, PT ;  /* 0x0000000407007c0c */ /* 0x000fe4000bf06270 */
[----:B------:R0:W1:Y:S11]  /*1a50*/  SHFL.IDX PT, R0, R12, R19, 0x1f ;  /* 0x00001f130c007589 */ /* 0x00007600000e0000 */
[----:B0-----:R-:W-:Y:S05]  /*1a60*/  @!P0 BRA `(.L_x_60) ;  /* 0xfffffff800948947 */ /* 0x001fea000383ffff */
[----:B------:R-:W-:Y:S05]  /*1a70*/  EXIT ;  /* 0x000000000000794d */ /* 0x000fea0003800000 */
        .weak           $__internal_1_$__cuda_sm3x_div_rn_noftz_f32_slowpath
        .type           $__internal_1_$__cuda_sm3x_div_rn_noftz_f32_slowpath,@function
        .size           $__internal_1_$__cuda_sm3x_div_rn_noftz_f32_slowpath,(.L_x_98 - $__internal_1_$__cuda_sm3x_div_rn_noftz_f32_slowpath)
$__internal_1_$__cuda_sm3x_div_rn_noftz_f32_slowpath:
[----:B------:R-:W-:Y:S02]  /*1a80*/  SHF.R.U32.HI R11, RZ, 0x17, R12 ;  /* 0x00000017ff0b7819 */ /* 0x000fe4000001160c */
[----:B------:R-:W-:Y:S02]  /*1a90*/  SHF.R.U32.HI R0, RZ, 0x17, R3 ;  /* 0x00000017ff007819 */ /* 0x000fe40000011603 */
[----:B------:R-:W-:Y:S02]  /*1aa0*/  LOP3.LUT R11, R11, 0xff, RZ, 0xc0, !PT ;  /* 0x000000ff0b0b7812 */ /* 0x000fe400078ec0ff */
[----:B------:R-:W-:-:S03]  /*1ab0*/  LOP3.LUT R16, R0, 0xff, RZ, 0xc0, !PT ;  /* 0x000000ff00107812 */ /* 0x000fc600078ec0ff */
[----:B------:R-:W-:Y:S02]  /*1ac0*/  VIADD R13, R11, 0xffffffff ;  /* 0xffffffff0b0d7836 */ /* 0x000fe40000000000 */
[----:B------:R-:W-:-:S03]  /*1ad0*/  VIADD R14, R16, 0xffffffff ;  /* 0xffffffff100e7836 */ /* 0x000fc60000000000 */
[----:B------:R-:W-:-:S04]  /*1ae0*/  ISETP.GT.U32.AND P0, PT, R13, 0xfd, PT ;  /* 0x000000fd0d00780c */ /* 0x000fc80003f04070 */
[----:B------:R-:W-:-:S13]  /*1af0*/  ISETP.GT.U32.OR P0, PT, R14, 0xfd, P0 ;  /* 0x000000fd0e00780c */ /* 0x000fda0000704470 */
[----:B------:R-:W-:Y:S01]  /*1b00*/  @!P0 IMAD.MOV.U32 R10, RZ, RZ, RZ ;  /* 0x000000ffff0a8224 */ /* 0x000fe200078e00ff */
[----:B------:R-:W-:Y:S06]  /*1b10*/  @!P0 BRA `(.L_x_61) ;  /* 0x0000000000608947 */ /* 0x000fec0003800000 */
[----:B------:R-:W-:Y:S02]  /*1b20*/  FSETP.GTU.FTZ.AND P0, PT, |R3|, +INF , PT ;  /* 0x7f8000000300780b */ /* 0x000fe40003f1c200 */
[----:B------:R-:W-:Y:S02]  /*1b30*/  FSETP.GTU.FTZ.AND P1, PT, |R12|, +INF , PT ;  /* 0x7f8000000c00780b */ /* 0x000fe40003f3c200 */
[----:B------:R-:W-:Y:S02]  /*1b40*/  MOV R0, R12 ;  /* 0x0000000c00007202 */ /* 0x000fe40000000f00 */
[----:B------:R-:W-:-:S13]  /*1b50*/  PLOP3.LUT P0, PT, P0, P1, PT, 0xf8, 0x8f ;  /* 0x00000000008f781c */ /* 0x000fda0000703f70 */
[----:B------:R-:W-:Y:S05]  /*1b60*/  @P0 BRA `(.L_x_62) ;  /* 0x0000000400440947 */ /* 0x000fea0003800000 */
[----:B------:R-:W-:-:S13]  /*1b70*/  LOP3.LUT P0, RZ, R12, 0x7fffffff, R3, 0xc8, !PT ;  /* 0x7fffffff0cff7812 */ /* 0x000fda000780c803 */
[----:B------:R-:W-:Y:S05]  /*1b80*/  @!P0 BRA `(.L_x_63) ;  /* 0x0000000400348947 */ /* 0x000fea0003800000 */
[C---:B------:R-:W-:Y:S02]  /*1b90*/  FSETP.NEU.FTZ.AND P2, PT, |R3|.reuse, +INF , PT ;  /* 0x7f8000000300780b */ /* 0x040fe40003f5d200 */
[----:B------:R-:W-:Y:S02]  /*1ba0*/  FSETP.NEU.FTZ.AND P1, PT, |R0|, +INF , PT ;  /* 0x7f8000000000780b */ /* 0x000fe40003f3d200 */
[----:B------:R-:W-:-:S11]  /*1bb0*/  FSETP.NEU.FTZ.AND P0, PT, |R3|, +INF , PT ;  /* 0x7f8000000300780b */ /* 0x000fd60003f1d200 */
[----:B------:R-:W-:Y:S05]  /*1bc0*/  @!P1 BRA !P2, `(.L_x_63) ;  /* 0x0000000400249947 */ /* 0x000fea0005000000 */
[----:B------:R-:W-:-:S04]  /*1bd0*/  LOP3.LUT P2, RZ, R3, 0x7fffffff, RZ, 0xc0, !PT ;  /* 0x7fffffff03ff7812 */ /* 0x000fc8000784c0ff */
[----:B------:R-:W-:-:S13]  /*1be0*/  PLOP3.LUT P1, PT, P1, P2, PT, 0x2f, 0xf2 ;  /* 0x0000000000f2781c */ /* 0x000fda0000f24577 */
[----:B------:R-:W-:Y:S05]  /*1bf0*/  @P1 BRA `(.L_x_64) ;  /* 0x0000000400101947 */ /* 0x000fea0003800000 */
[----:B------:R-:W-:-:S04]  /*1c00*/  LOP3.LUT P1, RZ, R12, 0x7fffffff, RZ, 0xc0, !PT ;  /* 0x7fffffff0cff7812 */ /* 0x000fc8000782c0ff */
[----:B------:R-:W-:-:S13]  /*1c10*/  PLOP3.LUT P0, PT, P0, P1, PT, 0x2f, 0xf2 ;  /* 0x0000000000f2781c */ /* 0x000fda0000702577 */
[----:B------:R-:W-:Y:S05]  /*1c20*/  @P0 BRA `(.L_x_65) ;  /* 0x0000000000f80947 */ /* 0x000fea0003800000 */
[----:B------:R-:W-:Y:S02]  /*1c30*/  ISETP.GE.AND P0, PT, R14, RZ, PT ;  /* 0x000000ff0e00720c */ /* 0x000fe40003f06270 */
[----:B------:R-:W-:-:S11]  /*1c40*/  ISETP.GE.AND P1, PT, R13, RZ, PT ;  /* 0x000000ff0d00720c */ /* 0x000fd60003f26270 */
[----:B------:R-:W-:Y:S02]  /*1c50*/  @P0 IMAD.MOV.U32 R10, RZ, RZ, RZ ;  /* 0x000000ffff0a0224 */ /* 0x000fe400078e00ff */
[----:B------:R-:W-:Y:S01]  /*1c60*/  @!P0 FFMA R3, R3, 1.84467440737095516160e+19, RZ ;  /* 0x5f80000003038823 */ /* 0x000fe200000000ff */
[----:B------:R-:W-:Y:S02]  /*1c70*/  @!P0 IMAD.MOV.U32 R10, RZ, RZ, -0x40 ;  /* 0xffffffc0ff0a8424 */ /* 0x000fe400078e00ff */
[----:B------:R-:W-:Y:S02]  /*1c80*/  @!P1 FFMA R12, R0, 1.84467440737095516160e+19, RZ ;  /* 0x5f800000000c9823 */ /* 0x000fe400000000ff */
[----:B------:R-:W-:-:S07]  /*1c90*/  @!P1 VIADD R10, R10, 0x40 ;  /* 0x000000400a0a9836 */ /* 0x000fce0000000000 */
.L_x_61:
[----:B------:R-:W-:-:S05]  /*1ca0*/  LEA R13, R11, 0xc0800000, 0x17 ;  /* 0xc08000000b0d7811 */ /* 0x000fca00078eb8ff */
[----:B------:R-:W-:Y:S01]  /*1cb0*/  IMAD.IADD R13, R12, 0x1, -R13 ;  /* 0x000000010c0d7824 */ /* 0x000fe200078e0a0d */
[----:B------:R-:W-:-:S03]  /*1cc0*/  IADD3 R12, PT, PT, R16, -0x7f, RZ ;  /* 0xffffff81100c7810 */ /* 0x000fc60007ffe0ff */
[----:B------:R-:W0:Y:S01]  /*1cd0*/  MUFU.RCP R14, R13 ;  /* 0x0000000d000e7308 */ /* 0x000e220000001000 */
[----:B------:R-:W-:Y:S01]  /*1ce0*/  FADD.FTZ R15, -R13, -RZ ;  /* 0x800000ff0d0f7221 */ /* 0x000fe20000010100 */
[C---:B------:R-:W-:Y:S01]  /*1cf0*/  IMAD R0, R12.reuse, -0x800000, R3 ;  /* 0xff8000000c007824 */ /* 0x040fe200078e0203 */
[----:B------:R-:W-:-:S05]  /*1d00*/  IADD3 R11, PT, PT, R12, 0x7f, -R11 ;  /* 0x0000007f0c0b7810 */ /* 0x000fca0007ffe80b */
[----:B------:R-:W-:Y:S02]  /*1d10*/  IMAD.IADD R11, R11, 0x1, R10 ;  /* 0x000000010b0b7824 */ /* 0x000fe400078e020a */
[----:B0-----:R-:W-:-:S04]  /*1d20*/  FFMA R17, R14, R15, 1 ;  /* 0x3f8000000e117423 */ /* 0x001fc8000000000f */
[----:B------:R-:W-:-:S04]  /*1d30*/  FFMA R16, R14, R17, R14 ;  /* 0x000000110e107223 */ /* 0x000fc8000000000e */
[----:B------:R-:W-:-:S04]  /*1d40*/  FFMA R3, R0, R16, RZ ;  /* 0x0000001000037223 */ /* 0x000fc800000000ff */
[----:B------:R-:W-:-:S04]  /*1d50*/  FFMA R14, R15, R3, R0 ;  /* 0x000000030f0e7223 */ /* 0x000fc80000000000 */
[----:B------:R-:W-:-:S04]  /*1d60*/  FFMA R17, R16, R14, R3 ;  /* 0x0000000e10117223 */ /* 0x000fc80000000003 */
[----:B------:R-:W-:-:S04]  /*1d70*/  FFMA R14, R15, R17, R0 ;  /* 0x000000110f0e7223 */ /* 0x000fc80000000000 */
[----:B------:R-:W-:-:S05]  /*1d80*/  FFMA R0, R16, R14, R17 ;  /* 0x0000000e10007223 */ /* 0x000fca0000000011 */
[----:B------:R-:W-:-:S04]  /*1d90*/  SHF.R.U32.HI R3, RZ, 0x17, R0 ;  /* 0x00000017ff037819 */ /* 0x000fc80000011600 */
[----:B------:R-:W-:-:S05]  /*1da0*/  LOP3.LUT R3, R3, 0xff, RZ, 0xc0, !PT ;  /* 0x000000ff03037812 */ /* 0x000fca00078ec0ff */
[----:B------:R-:W-:-:S04]  /*1db0*/  IMAD.IADD R13, R3, 0x1, R11 ;  /* 0x00000001030d7824 */ /* 0x000fc800078e020b */
[----:B------:R-:W-:-:S05]  /*1dc0*/  VIADD R3, R13, 0xffffffff ;  /* 0xffffffff0d037836 */ /* 0x000fca0000000000 */
[----:B------:R-:W-:-:S13]  /*1dd0*/  ISETP.GE.U32.AND P0, PT, R3, 0xfe, PT ;  /* 0x000000fe0300780c */ /* 0x000fda0003f06070 */
[----:B------:R-:W-:Y:S05]  /*1de0*/  @!P0 BRA `(.L_x_66) ;  /* 0x0000000000808947 */ /* 0x000fea0003800000 */
[----:B------:R-:W-:-:S13]  /*1df0*/  ISETP.GT.AND P0, PT, R13, 0xfe, PT ;  /* 0x000000fe0d00780c */ /* 0x000fda0003f04270 */
[----:B------:R-:W-:Y:S05]  /*1e00*/  @P0 BRA `(.L_x_67) ;  /* 0x00000000006c0947 */ /* 0x000fea0003800000 */
[----:B------:R-:W-:-:S13]  /*1e10*/  ISETP.GE.AND P0, PT, R13, 0x1, PT ;  /* 0x000000010d00780c */ /* 0x000fda0003f06270 */
[----:B------:R-:W-:Y:S05]  /*1e20*/  @P0 BRA `(.L_x_68) ;  /* 0x0000000000980947 */ /* 0x000fea0003800000 */
[----:B------:R-:W-:Y:S02]  /*1e30*/  ISETP.GE.AND P0, PT, R13, -0x18, PT ;  /* 0xffffffe80d00780c */ /* 0x000fe40003f06270 */
[----:B------:R-:W-:-:S11]  /*1e40*/  LOP3.LUT R0, R0, 0x80000000, RZ, 0xc0, !PT ;  /* 0x8000000000007812 */ /* 0x000fd600078ec0ff */
[----:B------:R-:W-:Y:S05]  /*1e50*/  @!P0 BRA `(.L_x_68) ;  /* 0x00000000008c8947 */ /* 0x000fea0003800000 */
[CCC-:B------:R-:W-:Y:S01]  /*1e60*/  FFMA.RZ R3, R16.reuse, R14.reuse, R17.reuse ;  /* 0x0000000e10037223 */ /* 0x1c0fe2000000c011 */
[C---:B------:R-:W-:Y:S02]  /*1e70*/  VIADD R12, R13.reuse, 0x20 ;  /* 0x000000200d0c7836 */ /* 0x040fe40000000000 */
[CCC-:B------:R-:W-:Y:S01]  /*1e80*/  FFMA.RM R10, R16.reuse, R14.reuse, R17.reuse ;  /* 0x0000000e100a7223 */ /* 0x1c0fe20000004011 */
[----:B------:R-:W-:Y:S02]  /*1e90*/  ISETP.NE.AND P2, PT, R13, RZ, PT ;  /* 0x000000ff0d00720c */ /* 0x000fe40003f45270 */
[----:B------:R-:W-:Y:S01]  /*1ea0*/  LOP3.LUT R11, R3, 0x7fffff, RZ, 0xc0, !PT ;  /* 0x007fffff030b7812 */ /* 0x000fe200078ec0ff */
[----:B------:R-:W-:Y:S01]  /*1eb0*/  FFMA.RP R3, R16, R14, R17 ;  /* 0x0000000e10037223 */ /* 0x000fe20000008011 */
[----:B------:R-:W-:Y:S02]  /*1ec0*/  ISETP.NE.AND P1, PT, R13, RZ, PT ;  /* 0x000000ff0d00720c */ /* 0x000fe40003f25270 */
[----:B------:R-:W-:-:S02]  /*1ed0*/  LOP3.LUT R11, R11, 0x800000, RZ, 0xfc, !PT ;  /* 0x008000000b0b7812 */ /* 0x000fc400078efcff */
[----:B------:R-:W-:Y:S02]  /*1ee0*/  IADD3 R13, PT, PT, -R13, RZ, RZ ;  /* 0x000000ff0d0d7210 */ /* 0x000fe40007ffe1ff */
[----:B------:R-:W-:Y:S02]  /*1ef0*/  SHF.L.U32 R12, R11, R12, RZ ;  /* 0x0000000c0b0c7219 */ /* 0x000fe400000006ff */
[----:B------:R-:W-:Y:S02]  /*1f00*/  FSETP.NEU.FTZ.AND P0, PT, R3, R10, PT ;  /* 0x0000000a0300720b */ /* 0x000fe40003f1d000 */
[----:B------:R-:W-:Y:S02]  /*1f10*/  SEL R10, R13, RZ, P2 ;  /* 0x000000ff0d0a7207 */ /* 0x000fe40001000000 */
[----:B------:R-:W-:Y:S02]  /*1f20*/  ISETP.NE.AND P1, PT, R12, RZ, P1 ;  /* 0x000000ff0c00720c */ /* 0x000fe40000f25270 */
[----:B------:R-:W-:-:S02]  /*1f30*/  SHF.R.U32.HI R10, RZ, R10, R11 ;  /* 0x0000000aff0a7219 */ /* 0x000fc4000001160b */
[----:B------:R-:W-:Y:S02]  /*1f40*/  PLOP3.LUT P0, PT, P0, P1, PT, 0xf8, 0x8f ;  /* 0x00000000008f781c */ /* 0x000fe40000703f70 */
[----:B------:R-:W-:Y:S02]  /*1f50*/  SHF.R.U32.HI R12, RZ, 0x1, R10 ;  /* 0x00000001ff0c7819 */ /* 0x000fe4000001160a */
[----:B------:R-:W-:-:S04]  /*1f60*/  SEL R3, RZ, 0x1, !P0 ;  /* 0x00000001ff037807 */ /* 0x000fc80004000000 */
[----:B------:R-:W-:-:S04]  /*1f70*/  LOP3.LUT R3, R3, 0x1, R12, 0xf8, !PT ;  /* 0x0000000103037812 */ /* 0x000fc800078ef80c */
[----:B------:R-:W-:-:S05]  /*1f80*/  LOP3.LUT R3, R3, R10, RZ, 0xc0, !PT ;  /* 0x0000000a03037212 */ /* 0x000fca00078ec0ff */
[----:B------:R-:W-:-:S05]  /*1f90*/  IMAD.IADD R3, R12, 0x1, R3 ;  /* 0x000000010c037824 */ /* 0x000fca00078e0203 */
[----:B------:R-:W-:Y:S01]  /*1fa0*/  LOP3.LUT R0, R3, R0, RZ, 0xfc, !PT ;  /* 0x0000000003007212 */ /* 0x000fe200078efcff */
[----:B------:R-:W-:Y:S06]  /*1fb0*/  BRA `(.L_x_68) ;  /* 0x0000000000347947 */ /* 0x000fec0003800000 */
.L_x_67:
[----:B------:R-:W-:-:S04]  /*1fc0*/  LOP3.LUT R0, R0, 0x80000000, RZ, 0xc0, !PT ;  /* 0x8000000000007812 */ /* 0x000fc800078ec0ff */
[----:B------:R-:W-:Y:S01]  /*1fd0*/  LOP3.LUT R0, R0, 0x7f800000, RZ, 0xfc, !PT ;  /* 0x7f80000000007812 */ /* 0x000fe200078efcff */
[----:B------:R-:W-:Y:S06]  /*1fe0*/  BRA `(.L_x_68) ;  /* 0x0000000000287947 */ /* 0x000fec0003800000 */
.L_x_66:
[----:B------:R-:W-:Y:S01]  /*1ff0*/  IMAD R0, R11, 0x800000, R0 ;  /* 0x008000000b007824 */ /* 0x000fe200078e0200 */
[----:B------:R-:W-:Y:S06]  /*2000*/  BRA `(.L_x_68) ;  /* 0x0000000000207947 */ /* 0x000fec0003800000 */
.L_x_65:
[----:B------:R-:W-:-:S04]  /*2010*/  LOP3.LUT R0, R12, 0x80000000, R3, 0x48, !PT ;  /* 0x800000000c007812 */ /* 0x000fc800078e4803 */
[----:B------:R-:W-:Y:S01]  /*2020*/  LOP3.LUT R0, R0, 0x7f800000, RZ, 0xfc, !PT ;  /* 0x7f80000000007812 */ /* 0x000fe200078efcff */
[----:B------:R-:W-:Y:S06]  /*2030*/  BRA `(.L_x_68) ;  /* 0x0000000000147947 */ /* 0x000fec0003800000 */
.L_x_64:
[----:B------:R-:W-:Y:S01]  /*2040*/  LOP3.LUT R0, R12, 0x80000000, R3, 0x48, !PT ;  /* 0x800000000c007812 */ /* 0x000fe200078e4803 */
[----:B------:R-:W-:Y:S06]  /*2050*/  BRA `(.L_x_68) ;  /* 0x00000000000c7947 */ /* 0x000fec0003800000 */
.L_x_63:
[----:B------:R-:W0:Y:S01]  /*2060*/  MUFU.RSQ R0, -QNAN ;  /* 0xffc0000000007908 */ /* 0x000e220000001400 */
[----:B------:R-:W-:Y:S05]  /*2070*/  BRA `(.L_x_68) ;  /* 0x0000000000047947 */ /* 0x000fea0003800000 */
.L_x_62:
[----:B------:R-:W-:-:S07]  /*2080*/  FADD.FTZ R0, R3, R0 ;  /* 0x0000000003007221 */ /* 0x000fce0000010000 */
.L_x_68:
[----:B------:R-:W-:-:S04]  /*2090*/  IMAD.MOV.U32 R3, RZ, RZ, 0x0 ;  /* 0x00000000ff037424 */ /* 0x000fc800078e00ff */
[----:B0-----:R-:W-:Y:S05]  /*20a0*/  RET.REL.NODEC R2 `(wilders_batch_warp_scan_f32) ;  /* 0xffffffdc02d47950 */ /* 0x001fea0003c3ffff */
.L_x_69:
        /* <DEDUP_REMOVED lines=13> */
.L_x_98:


//--------------------- .text.wilders_batch_f32   --------------------------
	.section	.text.wilders_batch_f32,"ax",@progbits
	.align	128
        .global         wilders_batch_f32
        .type           wilders_batch_f32,@function
        .size           wilders_batch_f32,(.L_x_99 - wilders_batch_f32)
        .other          wilders_batch_f32,@"STO_CUDA_ENTRY STV_DEFAULT"
wilders_batch_f32:
.text.wilders_batch_f32:
[----:B------:R-:W-:Y:S01]  /*0000*/  LDC R1, c[0x0][0x37c] ;  /* 0x0000df00ff017b82 */ /* 0x000fe20000000800 */
[----:B------:R-:W0:Y:S01]  /*0010*/  S2R R2, SR_CTAID.X ;  /* 0x0000000000027919 */ /* 0x000e220000002500 */
[----:B------:R-:W0:Y:S02]  /*0020*/  LDCU UR4, c[0x0][0x3a8] ;  /* 0x00007500ff0477ac */ /* 0x000e240008000800 */
[----:B0-----:R-:W-:-:S13]  /*0030*/  ISETP.GE.AND P0, PT, R2, UR4, PT ;  /* 0x0000000402007c0c */ /* 0x001fda000bf06270 */
[----:B------:R-:W-:Y:S05]  /*0040*/  @P0 EXIT ;  /* 0x000000000000094d */ /* 0x000fea0003800000 */
[----:B------:R-:W0:Y:S01]  /*0050*/  LDC.64 R8, c[0x0][0x388] ;  /* 0x0000e200ff087b82 */ /* 0x000e220000000a00 */
[----:B------:R-:W1:Y:S01]  /*0060*/  LDCU.64 UR6, c[0x0][0x358] ;  /* 0x00006b00ff0677ac */ /* 0x000e620008000a00 */
[----:B------:R-:W2:Y:S06]  /*0070*/  LDCU.64 UR4, c[0x0][0x3a0] ;  /* 0x00007400ff0477ac */ /* 0x000eac0008000a00 */
[----:B------:R-:W3:Y:S08]  /*0080*/  LDC.64 R10, c[0x0][0x398] ;  /* 0x0000e600ff0a7b82 */ /* 0x000ef00000000a00 */
[----:B------:R-:W4:Y:S01]  /*0090*/  LDC.64 R12, c[0x0][0x390] ;  /* 0x0000e400ff0c7b82 */ /* 0x000f220000000a00 */
[----:B0-----:R-:W-:-:S05]  /*00a0*/  IMAD.WIDE.U32 R8, R2, 0x4, R8 ;  /* 0x0000000402087825 */ /* 0x001fca00078e0008 */
[----:B-1----:R-:W5:Y:S01]  /*00b0*/  LDG.E.CONSTANT R0, desc[UR6][R8.64] ;  /* 0x0000000608007981 */ /* 0x002f62000c1e9900 */
[----:B---3--:R-:W-:-:S05]  /*00c0*/  IMAD.WIDE.U32 R10, R2, 0x4, R10 ;  /* 0x00000004020a7825 */ /* 0x008fca00078e000a */
[----:B------:R-:W3:Y:S01]  /*00d0*/  LDG.E.CONSTANT R5, desc[UR6][R10.64] ;  /* 0x000000060a057981 */ /* 0x000ee2000c1e9900 */
[----:B--2---:R-:W-:Y:S02]  /*00e0*/  IMAD.U32 R4, RZ, RZ, UR5 ;  /* 0x00000005ff047e24 */ /* 0x004fe4000f8e00ff */
[----:B------:R-:W-:Y:S01]  /*00f0*/  IMAD.U32 R7, RZ, RZ, UR4 ;  /* 0x00000004ff077e24 */ /* 0x000fe2000f8e00ff */
[----:B-----5:R-:W-:Y:S02]  /*0100*/  ISETP.GE.AND P0, PT, R0, 0x1, PT ;  /* 0x000000010000780c */ /* 0x020fe40003f06270 */
[----:B---3--:R-:W-:-:S04]  /*0110*/  VIMNMX R6, PT, PT, R5, R4, !PT ;  /* 0x0000000405067248 */ /* 0x008fc80007fe0100 */
[----:B------:R-:W-:-:S13]  /*0120*/  ISETP.GE.OR P0, PT, R6, R7, !P0 ;  /* 0x000000070600720c */ /* 0x000fda0004706670 */
[----:B----4-:R-:W-:Y:S05]  /*0130*/  @P0 EXIT ;  /* 0x000000000000094d */ /* 0x010fea0003800000 */
[----:B------:R-:W-:-:S05]  /*0140*/  IMAD.WIDE.U32 R8, R2, 0x4, R12 ;  /* 0x0000000402087825 */ /* 0x000fca00078e000c */
[----:B------:R0:W5:Y:S01]  /*0150*/  LDG.E.CONSTANT R3, desc[UR6][R8.64] ;  /* 0x0000000608037981 */ /* 0x000162000c1e9900 */
[----:B------:R-:W-:Y:S01]  /*0160*/  BSSY.RECONVERGENT B0, `(.L_x_70) ;  /* 0x000000e000007945 */ /* 0x000fe20003800200 */
[----:B------:R-:W1:Y:S02]  /*0170*/  S2R R6, SR_TID.X ;  /* 0x0000000000067919 */ /* 0x000e640000002100 */
[----:B-1----:R-:W-:-:S13]  /*0180*/  ISETP.GE.AND P0, PT, R6, R7, PT ;  /* 0x000000070600720c */ /* 0x002fda0003f06270 */
[----:B0-----:R-:W-:Y:S05]  /*0190*/  @P0 BRA `(.L_x_71) ;  /* 0x0000000000280947 */ /* 0x001fea0003800000 */
[----:B------:R-:W0:Y:S01]  /*01a0*/  LDC R13, c[0x0][0x360] ;  /* 0x0000d800ff0d7b82 */ /* 0x000e220000000800 */
[----:B------:R-:W-:Y:S01]  /*01b0*/  MOV R12, R6 ;  /* 0x00000006000c7202 */ /* 0x000fe20000000f00 */
[----:B------:R-:W-:-:S06]  /*01c0*/  IMAD.MOV.U32 R15, RZ, RZ, 0x7fc00000 ;  /* 0x7fc00000ff0f7424 */ /* 0x000fcc00078e00ff */
[----:B------:R-:W1:Y:S02]  /*01d0*/  LDC.64 R10, c[0x0][0x3b0] ;  /* 0x0000ec00ff0a7b82 */ /* 0x000e640000000a00 */
.L_x_72:
[----:B--2---:R-:W-:Y:S01]  /*01e0*/  IMAD R9, R2, R7, R12 ;  /* 0x0000000702097224 */ /* 0x004fe200078e020c */
[----:B0-----:R-:W-:-:S03]  /*01f0*/  IADD3 R12, PT, PT, R13, R12, RZ ;  /* 0x0000000c0d0c7210 */ /* 0x001fc60007ffe0ff */
[----:B-1----:R-:W-:Y:S01]  /*0200*/  IMAD.WIDE R8, R9, 0x4, R10 ;  /* 0x0000000409087825 */ /* 0x002fe200078e020a */
[----:B------:R-:W-:-:S04]  /*0210*/  ISETP.GE.AND P0, PT, R12, R7, PT ;  /* 0x000000070c00720c */ /* 0x000fc80003f06270 */
[----:B------:R2:W-:Y:S09]  /*0220*/  STG.E desc[UR6][R8.64], R15 ;  /* 0x0000000f08007986 */ /* 0x0005f2000c101906 */
[----:B------:R-:W-:Y:S05]  /*0230*/  @!P0 BRA `(.L_x_72) ;  /* 0xfffffffc00e88947 */ /* 0x000fea000383ffff */
.L_x_71:
[----:B------:R-:W-:Y:S05]  /*0240*/  BSYNC.RECONVERGENT B0 ;  /* 0x0000000000007941 */ /* 0x000fea0003800200 */
.L_x_70:
[----:B------:R-:W-:Y:S01]  /*0250*/  BAR.SYNC.DEFER_BLOCKING 0x0 ;  /* 0x0000000000007b1d */ /* 0x000fe20000010000 */
[----:B------:R-:W-:Y:S01]  /*0260*/  ISETP.GE.U32.AND P0, PT, R6, R0, PT ;  /* 0x000000000600720c */ /* 0x000fe20003f06070 */
[----:B------:R-:W-:-:S04]  /*0270*/  IMAD.MOV.U32 R14, RZ, RZ, RZ ;  /* 0x000000ffff0e7224 */ /* 0x000fc800078e00ff */
[----:B------:R-:W-:Y:S08]  /*0280*/  BSSY.RECONVERGENT B0, `(.L_x_73) ;  /* 0x0000014000007945 */ /* 0x000ff00003800200 */
[----:B------:R-:W-:Y:S05]  /*0290*/  @P0 BRA `(.L_x_74) ;  /* 0x0000000000480947 */ /* 0x000fea0003800000 */
[----:B------:R-:W0:Y:S01]  /*02a0*/  LDC R16, c[0x0][0x360] ;  /* 0x0000d800ff107b82 */ /* 0x000e220000000800 */
[----:B------:R-:W-:Y:S02]  /*02b0*/  HFMA2 R14, -RZ, RZ, 0, 0 ;  /* 0x00000000ff0e7431 */ /* 0x000fe400000001ff */
[----:B--2---:R-:W-:-:S05]  /*02c0*/  IMAD.MOV.U32 R15, RZ, RZ, R6 ;  /* 0x000000ffff0f7224 */ /* 0x004fca00078e0006 */
[----:B------:R-:W1:Y:S08]  /*02d0*/  LDC.64 R10, c[0x0][0x380] ;  /* 0x0000e000ff0a7b82 */ /* 0x000e700000000a00 */
[----:B------:R-:W2:Y:S02]  /*02e0*/  LDC.64 R8, c[0x0][0x3a0] ;  /* 0x0000e800ff087b82 */ /* 0x000ea40000000a00 */
.L_x_77:
[----:B--2---:R-:W-:Y:S01]  /*02f0*/  MOV R4, R9 ;  /* 0x0000000900047202 */ /* 0x004fe20000000f00 */
[----:B------:R-:W-:Y:S01]  /*0300*/  IMAD.MOV.U32 R7, RZ, RZ, R8 ;  /* 0x000000ffff077224 */ /* 0x000fe200078e0008 */
[----:B------:R-:W-:Y:S02]  /*0310*/  BSSY.RECONVERGENT B1, `(.L_x_75) ;  /* 0x0000009000017945 */ /* 0x000fe40003800200 */
[----:B------:R-:W-:Y:S01]  /*0320*/  IADD3 R12, PT, PT, R15, R4, RZ ;  /* 0x000000040f0c7210 */ /* 0x000fe20007ffe0ff */
[----:B0-----:R-:W-:-:S03]  /*0330*/  IMAD.IADD R15, R16, 0x1, R15 ;  /* 0x00000001100f7824 */ /* 0x001fc600078e020f */
[----:B------:R-:W-:Y:S02]  /*0340*/  ISETP.GE.AND P0, PT, R12, R7, PT ;  /* 0x000000070c00720c */ /* 0x000fe40003f06270 */
[----:B------:R-:W-:-:S11]  /*0350*/  ISETP.GE.AND P1, PT, R15, R0, PT ;  /* 0x000000000f00720c */ /* 0x000fd60003f26270 */
[----:B------:R-:W-:Y:S05]  /*0360*/  @P0 BRA `(.L_x_76) ;  /* 0x00000000000c0947 */ /* 0x000fea0003800000 */
[----:B-1----:R-:W-:-:S06]  /*0370*/  IMAD.WIDE R12, R12, 0x4, R10 ;  /* 0x000000040c0c7825 */ /* 0x002fcc00078e020a */
[----:B------:R-:W2:Y:S02]  /*0380*/  LDG.E.CONSTANT R13, desc[UR6][R12.64] ;  /* 0x000000060c0d7981 */ /* 0x000ea4000c1e9900 */
[----:B--2---:R-:W-:-:S07]  /*0390*/  FADD R14, R14, R13 ;  /* 0x0000000d0e0e7221 */ /* 0x004fce0000000000 */
.L_x_76:
[----:B------:R-:W-:Y:S05]  /*03a0*/  BSYNC.RECONVERGENT B1 ;  /* 0x0000000000017941 */ /* 0x000fea0003800200 */
.L_x_75:
[----:B------:R-:W-:Y:S05]  /*03b0*/  @!P1 BRA `(.L_x_77) ;  /* 0xfffffffc00cc9947 */ /* 0x000fea000383ffff */
.L_x_74:
[----:B------:R-:W-:Y:S05]  /*03c0*/  BSYNC.RECONVERGENT B0 ;  /* 0x0000000000007941 */ /* 0x000fea0003800200 */
.L_x_73:
[----:B--2---:R-:W0:Y:S01]  /*03d0*/  SHFL.DOWN PT, R9, R14, 0x10, 0x1f ;  /* 0x0a001f000e097f89 */ /* 0x004e2200000e0000 */
[----:B------:R-:W-:Y:S01]  /*03e0*/  BSSY B0, `(.L_x_78) ;  /* 0x000002a000007945 */ /* 0x000fe20003800000 */
[----:B0-----:R-:W-:-:S05]  /*03f0*/  FADD R8, R9, R14 ;  /* 0x0000000e09087221 */ /* 0x001fca0000000000 */
[----:B------:R-:W1:Y:S02]  /*0400*/  SHFL.DOWN PT, R9, R8, 0x8, 0x1f ;  /* 0x09001f0008097f89 */ /* 0x000e6400000e0000 */
[----:B-1----:R-:W-:Y:S01]  /*0410*/  FADD R10, R8, R9 ;  /* 0x00000009080a7221 */ /* 0x002fe20000000000 */
[----:B------:R-:W-:-:S04]  /*0420*/  MOV R8, RZ ;  /* 0x000000ff00087202 */ /* 0x000fc80000000f00 */
[----:B------:R-:W0:Y:S02]  /*0430*/  SHFL.DOWN PT, R9, R10, 0x4, 0x1f ;  /* 0x08801f000a097f89 */ /* 0x000e2400000e0000 */
[----:B0-----:R-:W-:Y:S01]  /*0440*/  FADD R11, R10, R9 ;  /* 0x000000090a0b7221 */ /* 0x001fe20000000000 */
[----:B------:R-:W-:-:S04]  /*0450*/  LOP3.LUT P0, R9, R6, 0x1f, RZ, 0xc0, !PT ;  /* 0x0000001f06097812 */ /* 0x000fc8000780c0ff */
[----:B------:R-:W0:Y:S09]  /*0460*/  SHFL.DOWN PT, R12, R11, 0x2, 0x1f ;  /* 0x08401f000b0c7f89 */ /* 0x000e3200000e0000 */
[----:B------:R-:W1:Y:S01]  /*0470*/  @!P0 S2R R15, SR_CgaCtaId ;  /* 0x00000000000f8919 */ /* 0x000e620000008800 */
[----:B------:R-:W-:Y:S01]  /*0480*/  @!P0 MOV R14, 0x400 ;  /* 0x00000400000e8802 */ /* 0x000fe20000000f00 */
[----:B0-----:R-:W-:-:S05]  /*0490*/  FADD R12, R11, R12 ;  /* 0x0000000c0b0c7221 */ /* 0x001fca0000000000 */
[----:B------:R-:W0:Y:S01]  /*04a0*/  SHFL.DOWN PT, R13, R12, 0x1, 0x1f ;  /* 0x08201f000c0d7f89 */ /* 0x000e2200000e0000 */
[----:B-1----:R-:W-:-:S04]  /*04b0*/  @!P0 LEA R15, R15, R14, 0x18 ;  /* 0x0000000e0f0f8211 */ /* 0x002fc800078ec0ff */
[----:B------:R-:W-:Y:S01]  /*04c0*/  @!P0 LEA.HI R15, R6, R15, RZ, 0x1d ;  /* 0x0000000f060f8211 */ /* 0x000fe200078fe8ff */
[----:B0-----:R-:W-:-:S05]  /*04d0*/  FADD R14, R12, R13 ;  /* 0x0000000d0c0e7221 */ /* 0x001fca0000000000 */
[----:B------:R0:W-:Y:S01]  /*04e0*/  @!P0 STS [R15], R14 ;  /* 0x0000000e0f008388 */ /* 0x0001e20000000800 */
[----:B------:R-:W-:Y:S01]  /*04f0*/  BAR.SYNC.DEFER_BLOCKING 0x0 ;  /* 0x0000000000007b1d */ /* 0x000fe20000010000 */
[----:B------:R-:W-:-:S13]  /*0500*/  ISETP.GT.U32.AND P0, PT, R6, 0x1f, PT ;  /* 0x0000001f0600780c */ /* 0x000fda0003f04070 */
[----:B0-----:R-:W-:Y:S05]  /*0510*/  @P0 BRA `(.L_x_79) ;  /* 0x0000000000580947 */ /* 0x001fea0003800000 */
[----:B------:R-:W0:Y:S02]  /*0520*/  LDCU UR4, c[0x0][0x360] ;  /* 0x00006c00ff0477ac */ /* 0x000e240008000800 */
[----:B0-----:R-:W-:-:S04]  /*0530*/  UIADD3 UR4, UPT, UPT, UR4, 0x1f, URZ ;  /* 0x0000001f04047890 */ /* 0x001fc8000fffe0ff */
[----:B------:R-:W-:-:S06]  /*0540*/  USHF.R.U32.HI UR4, URZ, 0x5, UR4 ;  /* 0x00000005ff047899 */ /* 0x000fcc0008011604 */
[----:B------:R-:W-:Y:S01]  /*0550*/  ISETP.GE.U32.AND P0, PT, R9, UR4, PT ;  /* 0x0000000409007c0c */ /* 0x000fe2000bf06070 */
[----:B------:R-:W-:-:S12]  /*0560*/  UMOV UR4, 0xffffffff ;  /* 0xffffffff00047882 */ /* 0x000fd80000000000 */
[----:B------:R-:W0:Y:S01]  /*0570*/  @!P0 S2R R11, SR_CgaCtaId ;  /* 0x00000000000b8919 */ /* 0x000e220000008800 */
[----:B------:R-:W-:-:S04]  /*0580*/  @!P0 MOV R8, 0x400 ;  /* 0x0000040000088802 */ /* 0x000fc80000000f00 */
[----:B0-----:R-:W-:Y:S01]  /*0590*/  @!P0 LEA R10, R11, R8, 0x18 ;  /* 0x000000080b0a8211 */ /* 0x001fe200078ec0ff */
[----:B------:R-:W-:-:S03]  /*05a0*/  IMAD.MOV.U32 R8, RZ, RZ, RZ ;  /* 0x000000ffff087224 */ /* 0x000fc600078e00ff */
[----:B------:R-:W-:-:S05]  /*05b0*/  @!P0 LEA R9, R9, R10, 0x2 ;  /* 0x0000000a09098211 */ /* 0x000fca00078e10ff */
[----:B------:R0:W1:Y:S01]  /*05c0*/  @!P0 LDS R8, [R9] ;  /* 0x0000000009088984 */ /* 0x0000620000000800 */
[----:B------:R-:W-:Y:S05]  /*05d0*/  BRA.DIV UR4, `(.L_x_80) ;  /* 0x0000000604787947 */ /* 0x000fea000b800000 */
[----:B01----:R-:W0:Y:S02]  /*05e0*/  SHFL.DOWN PT, R9, R8, 0x10, 0x1f ;  /* 0x0a001f0008097f89 */ /* 0x003e2400000e0000 */
        /* <DEDUP_REMOVED lines=8> */
.L_x_92:
[----:B-1----:R-:W-:-:S07]  /*0670*/  FADD R8, R12, R13 ;  /* 0x0000000d0c087221 */ /* 0x002fce0000000000 */
.L_x_79:
[----:B------:R-:W-:Y:S05]  /*0680*/  BSYNC B0 ;  /* 0x0000000000007941 */ /* 0x000fea0003800000 */
.L_x_78:
[----:B------:R-:W-:-:S05]  /*0690*/  IMAD.IADD R4, R0, 0x1, R4 ;  /* 0x0000000100047824 */ /* 0x000fca00078e0204 */
[----:B------:R-:W-:-:S04]  /*06a0*/  ISETP.GT.AND P0, PT, R4, R7, PT ;  /* 0x000000070400720c */ /* 0x000fc80003f04270 */
[----:B------:R-:W-:-:S13]  /*06b0*/  ISETP.NE.OR P0, PT, R6, RZ, P0 ;  /* 0x000000ff0600720c */ /* 0x000fda0000705670 */
[----:B------:R-:W-:Y:S05]  /*06c0*/  @P0 EXIT ;  /* 0x000000000000094d */ /* 0x000fea0003800000 */
[----:B------:R-:W-:-:S04]  /*06d0*/  I2FP.F32.U32 R0, R0 ;  /* 0x0000000000007245 */ /* 0x000fc80000201000 */
[----:B------:R-:W-:-:S04]  /*06e0*/  IADD3 R4, PT, PT, R0, 0x1800000, RZ ;  /* 0x0180000000047810 */ /* 0x000fc80007ffe0ff */
[----:B------:R-:W-:-:S04]  /*06f0*/  LOP3.LUT R4, R4, 0x7f800000, RZ, 0xc0, !PT ;  /* 0x7f80000004047812 */ /* 0x000fc800078ec0ff */
[----:B------:R-:W-:-:S13]  /*0700*/  ISETP.GT.U32.AND P0, PT, R4, 0x1ffffff, PT ;  /* 0x01ffffff0400780c */ /* 0x000fda0003f04070 */
[----:B------:R-:W-:Y:S05]  /*0710*/  @P0 BRA `(.L_x_81) ;  /* 0x00000000000c0947 */ /* 0x000fea0003800000 */
[----:B------:R-:W-:-:S07]  /*0720*/  MOV R4, 0x740 ;  /* 0x0000074000047802 */ /* 0x000fce0000000f00 */
[----:B0----5:R-:W-:Y:S05]  /*0730*/  CALL.REL.NOINC `($__internal_2_$__cuda_sm20_rcp_rn_f32_slowpath) ;  /* 0x0000000400ac7944 */ /* 0x021fea0003c00000 */
[----:B------:R-:W-:Y:S05]  /*0740*/  BRA `(.L_x_82) ;  /* 0x0000000000107947 */ /* 0x000fea0003800000 */
.L_x_81:
[----:B------:R-:W1:Y:S02]  /*0750*/  MUFU.RCP R9, R0 ;  /* 0x0000000000097308 */ /* 0x000e640000001000 */
[----:B-1----:R-:W-:-:S04]  /*0760*/  FFMA R4, R0, R9, -1 ;  /* 0xbf80000000047423 */ /* 0x002fc80000000009 */
[----:B------:R-:W-:-:S04]  /*0770*/  FADD.FTZ R4, -R4, -RZ ;  /* 0x800000ff04047221 */ /* 0x000fc80000010100 */
[----:B------:R-:W-:-:S07]  /*0780*/  FFMA R9, R9, R4, R9 ;  /* 0x0000000409097223 */ /* 0x000fce0000000009 */
.L_x_82:
[----:B------:R-:W1:Y:S01]  /*0790*/  LDC R0, c[0x0][0x3a0] ;  /* 0x0000e800ff007b82 */ /* 0x000e620000000800 */
[----:B------:R-:W-:Y:S02]  /*07a0*/  VIADD R11, R5, 0x1 ;  /* 0x00000001050b7836 */ /* 0x000fe40000000000 */
[----:B------:R-:W-:-:S05]  /*07b0*/  FMUL R4, R9, R8 ;  /* 0x0000000809047220 */ /* 0x000fca0000400000 */
[----:B------:R-:W2:Y:S01]  /*07c0*/  LDC.64 R6, c[0x0][0x3b0] ;  /* 0x0000ec00ff067b82 */ /* 0x000ea20000000a00 */
[-C--:B-1----:R-:W-:Y:S01]  /*07d0*/  ISETP.GE.AND P0, PT, R11, R0.reuse, PT ;  /* 0x000000000b00720c */ /* 0x082fe20003f06270 */
[----:B------:R-:W-:-:S04]  /*07e0*/  IMAD R13, R2, R0, R5 ;  /* 0x00000000020d7224 */ /* 0x000fc800078e0205 */
[----:B--2---:R-:W-:-:S05]  /*07f0*/  IMAD.WIDE R8, R13, 0x4, R6 ;  /* 0x000000040d087825 */ /* 0x004fca00078e0206 */
[----:B------:R1:W-:Y:S03]  /*0800*/  STG.E desc[UR6][R8.64], R4 ;  /* 0x0000000408007986 */ /* 0x0003e6000c101906 */
[----:B------:R-:W-:Y:S05]  /*0810*/  @P0 EXIT ;  /* 0x000000000000094d */ /* 0x000fea0003800000 */
[----:B-1----:R-:W-:-:S04]  /*0820*/  LOP3.LUT R9, RZ, R5, RZ, 0x33, !PT ;  /* 0x00000005ff097212 */ /* 0x002fc800078e33ff */
[----:B------:R-:W-:-:S04]  /*0830*/  IADD3 R9, PT, PT, R9, R0, RZ ;  /* 0x0000000009097210 */ /* 0x000fc80007ffe0ff */
[----:B------:R-:W-:-:S13]  /*0840*/  LOP3.LUT P0, R10, R9, 0x3, RZ, 0xc0, !PT ;  /* 0x00000003090a7812 */ /* 0x000fda000780c0ff */
[----:B------:R-:W-:Y:S05]  /*0850*/  @!P0 BRA `(.L_x_83) ;  /* 0x00000000004c8947 */ /* 0x000fea0003800000 */
[----:B------:R-:W1:Y:S01]  /*0860*/  LDC.64 R8, c[0x0][0x380] ;  /* 0x0000e000ff087b82 */ /* 0x000e620000000a00 */
[----:B------:R-:W-:Y:S01]  /*0870*/  BSSY.RECONVERGENT B0, `(.L_x_84) ;  /* 0x0000010000007945 */ /* 0x000fe20003800200 */
[----:B------:R-:W-:Y:S01]  /*0880*/  VIADD R17, R13, 0x1 ;  /* 0x000000010d117836 */ /* 0x000fe20000000000 */
[----:B------:R-:W-:Y:S01]  /*0890*/  IADD3 R10, PT, PT, -R10, RZ, RZ ;  /* 0x000000ff0a0a7210 */ /* 0x000fe20007ffe1ff */
[----:B------:R-:W-:-:S07]  /*08a0*/  IMAD.MOV.U32 R16, RZ, RZ, R5 ;  /* 0x000000ffff107224 */ /* 0x000fce00078e0005 */
.L_x_85:
[----:B-1----:R-:W-:-:S06]  /*08b0*/  IMAD.WIDE R14, R11, 0x4, R8 ;  /* 0x000000040b0e7825 */ /* 0x002fcc00078e0208 */
[----:B--2---:R-:W2:Y:S01]  /*08c0*/  LDG.E.CONSTANT R15, desc[UR6][R14.64] ;  /* 0x000000060e0f7981 */ /* 0x004ea2000c1e9900 */
[----:B0-----:R-:W-:Y:S01]  /*08d0*/  IMAD.WIDE R12, R17, 0x4, R6 ;  /* 0x00000004110c7825 */ /* 0x001fe200078e0206 */
[----:B------:R-:W-:Y:S02]  /*08e0*/  IADD3 R10, PT, PT, R10, 0x1, RZ ;  /* 0x000000010a0a7810 */ /* 0x000fe40007ffe0ff */
[----:B------:R-:W-:Y:S01]  /*08f0*/  IADD3 R11, PT, PT, R11, 0x1, RZ ;  /* 0x000000010b0b7810 */ /* 0x000fe20007ffe0ff */
[----:B------:R-:W-:Y:S01]  /*0900*/  VIADD R16, R16, 0x1 ;  /* 0x0000000110107836 */ /* 0x000fe20000000000 */
[----:B------:R-:W-:Y:S01]  /*0910*/  ISETP.NE.AND P0, PT, R10, RZ, PT ;  /* 0x000000ff0a00720c */ /* 0x000fe20003f05270 */
[----:B------:R-:W-:Y:S02]  /*0920*/  VIADD R17, R17, 0x1 ;  /* 0x0000000111117836 */ /* 0x000fe40000000000 */
[----:B--2---:R-:W-:-:S04]  /*0930*/  FADD R18, R15, -R4 ;  /* 0x800000040f127221 */ /* 0x004fc80000000000 */
[----:B-----5:R-:W-:-:S05]  /*0940*/  FFMA R4, R3, R18, R4 ;  /* 0x0000001203047223 */ /* 0x020fca0000000004 */
[----:B------:R2:W-:Y:S01]  /*0950*/  STG.E desc[UR6][R12.64], R4 ;  /* 0x000000040c007986 */ /* 0x0005e2000c101906 */
[----:B------:R-:W-:Y:S05]  /*0960*/  @P0 BRA `(.L_x_85) ;  /* 0xfffffffc00d00947 */ /* 0x000fea000383ffff */
[----:B------:R-:W-:Y:S05]  /*0970*/  BSYNC.RECONVERGENT B0 ;  /* 0x0000000000007941 */ /* 0x000fea0003800200 */
.L_x_84:
[----:B------:R-:W-:-:S07]  /*0980*/  IADD3 R11, PT, PT, R16, 0x1, RZ ;  /* 0x00000001100b7810 */ /* 0x000fce0007ffe0ff */
.L_x_83:
[----:B------:R-:W-:-:S04]  /*0990*/  IADD3 R5, PT, PT, -R5, -0x2, R0 ;  /* 0xfffffffe05057810 */ /* 0x000fc80007ffe100 */
[----:B------:R-:W-:-:S13]  /*09a0*/  ISETP.GE.U32.AND P0, PT, R5, 0x3, PT ;  /* 0x000000030500780c */ /* 0x000fda0003f06070 */
[----:B------:R-:W-:Y:S05]  /*09b0*/  @!P0 EXIT ;  /* 0x000000000000894d */ /* 0x000fea0003800000 */
[----:B------:R-:W1:Y:S01]  /*09c0*/  LDC.64 R6, c[0x0][0x380] ;  /* 0x0000e000ff067b82 */ /* 0x000e620000000a00 */
[----:B------:R-:W-:Y:S02]  /*09d0*/  IMAD R5, R2, R0, R11 ;  /* 0x0000000002057224 */ /* 0x000fe400078e020b */
[----:B------:R-:W-:-:S05]  /*09e0*/  IMAD.IADD R0, R11, 0x1, -R0 ;  /* 0x000000010b007824 */ /* 0x000fca00078e0a00 */
[----:B------:R-:W3:Y:S01]  /*09f0*/  LDC.64 R8, c[0x0][0x3b0] ;  /* 0x0000ec00ff087b82 */ /* 0x000ee20000000a00 */
[----:B-1----:R-:W-:-:S05]  /*0a00*/  IADD3 R6, P0, PT, R6, 0x8, RZ ;  /* 0x0000000806067810 */ /* 0x002fca0007f1e0ff */
[----:B------:R-:W-:Y:S01]  /*0a10*/  IMAD.X R7, RZ, RZ, R7, P0 ;  /* 0x000000ffff077224 */ /* 0x000fe200000e0607 */
[----:B---3--:R-:W-:-:S04]  /*0a20*/  IADD3 R8, P1, PT, R8, 0x8, RZ ;  /* 0x0000000808087810 */ /* 0x008fc80007f3e0ff */
[----:B------:R-:W-:-:S09]  /*0a30*/  IADD3.X R9, PT, PT, RZ, R9, RZ, P1, !PT ;  /* 0x00000009ff097210 */ /* 0x000fd20000ffe4ff */
.L_x_86:
[----:B0-2---:R-:W-:-:S05]  /*0a40*/  IMAD.WIDE R12, R11, 0x4, R6 ;  /* 0x000000040b0c7825 */ /* 0x005fca00078e0206 */
[----:B-1----:R-:W2:Y:S04]  /*0a50*/  LDG.E.CONSTANT R15, desc[UR6][R12.64+-0x8] ;  /* 0xfffff8060c0f7981 */ /* 0x002ea8000c1e9900 */
[----:B------:R-:W3:Y:S04]  /*0a60*/  LDG.E.CONSTANT R17, desc[UR6][R12.64+-0x4] ;  /* 0xfffffc060c117981 */ /* 0x000ee8000c1e9900 */
[----:B------:R-:W4:Y:S04]  /*0a70*/  LDG.E.CONSTANT R10, desc[UR6][R12.64] ;  /* 0x000000060c0a7981 */ /* 0x000f28000c1e9900 */
[----:B------:R-:W4:Y:S01]  /*0a80*/  LDG.E.CONSTANT R19, desc[UR6][R12.64+0x4] ;  /* 0x000004060c137981 */ /* 0x000f22000c1e9900 */
[----:B------:R-:W-:Y:S01]  /*0a90*/  IADD3 R0, PT, PT, R0, 0x4, RZ ;  /* 0x0000000400007810 */ /* 0x000fe20007ffe0ff */
[----:B------:R-:W-:-:S03]  /*0aa0*/  VIADD R11, R11, 0x4 ;  /* 0x000000040b0b7836 */ /* 0x000fc60000000000 */
[----:B------:R-:W-:Y:S01]  /*0ab0*/  ISETP.NE.AND P0, PT, R0, RZ, PT ;  /* 0x000000ff0000720c */ /* 0x000fe20003f05270 */
[----:B--2---:R-:W-:-:S04]  /*0ac0*/  FADD R15, R15, -R4 ;  /* 0x800000040f0f7221 */ /* 0x004fc80000000000 */
[----:B-----5:R-:W-:Y:S01]  /*0ad0*/  FFMA R2, R3, R15, R4 ;  /* 0x0000000f03027223 */ /* 0x020fe20000000004 */
[C---:B------:R-:W-:Y:S01]  /*0ae0*/  IMAD.WIDE R14, R5.reuse, 0x4, R8 ;  /* 0x00000004050e7825 */ /* 0x040fe200078e0208 */
[----:B------:R-:W-:-:S03]  /*0af0*/  IADD3 R5, PT, PT, R5, 0x4, RZ ;  /* 0x0000000405057810 */ /* 0x000fc60007ffe0ff */
[----:B---3--:R-:W-:Y:S01]  /*0b00*/  FADD R17, -R2, R17 ;  /* 0x0000001102117221 */ /* 0x008fe20000000100 */
[----:B------:R1:W-:Y:S03]  /*0b10*/  STG.E desc[UR6][R14.64+-0x8], R2 ;  /* 0xfffff8020e007986 */ /* 0x0003e6000c101906 */
[----:B------:R-:W-:-:S04]  /*0b20*/  FFMA R17, R3, R17, R2 ;  /* 0x0000001103117223 */ /* 0x000fc80000000002 */
[----:B----4-:R-:W-:Y:S01]  /*0b30*/  FADD R10, -R17, R10 ;  /* 0x0000000a110a7221 */ /* 0x010fe20000000100 */
[----:B------:R1:W-:Y:S03]  /*0b40*/  STG.E desc[UR6][R14.64+-0x4], R17 ;  /* 0xfffffc110e007986 */ /* 0x0003e6000c101906 */
[----:B------:R-:W-:-:S04]  /*0b50*/  FFMA R10, R3, R10, R17 ;  /* 0x0000000a030a7223 */ /* 0x000fc80000000011 */
[----:B------:R-:W-:Y:S01]  /*0b60*/  FADD R19, -R10, R19 ;  /* 0x000000130a137221 */ /* 0x000fe20000000100 */
[----:B------:R1:W-:Y:S03]  /*0b70*/  STG.E desc[UR6][R14.64], R10 ;  /* 0x0000000a0e007986 */ /* 0x0003e6000c101906 */
[----:B------:R-:W-:-:S05]  /*0b80*/  FFMA R4, R3, R19, R10 ;  /* 0x0000001303047223 */ /* 0x000fca000000000a */
[----:B------:R1:W-:Y:S01]  /*0b90*/  STG.E desc[UR6][R14.64+0x4], R4 ;  /* 0x000004040e007986 */ /* 0x0003e2000c101906 */
[----:B------:R-:W-:Y:S05]  /*0ba0*/  @P0 BRA `(.L_x_86) ;  /* 0xfffffffc00a40947 */ /* 0x000fea000383ffff */
[----:B------:R-:W-:Y:S05]  /*0bb0*/  EXIT ;  /* 0x000000000000794d */ /* 0x000fea0003800000 */
.L_x_80:
[----:B------:R-:W-:Y:S02]  /*0bc0*/  HFMA2 R17, -RZ, RZ, 0, 1.847743988037109375e-06 ;  /* 0x0000001fff117431 */ /* 0x000fe400000001ff */
[----:B------:R-:W-:Y:S02]  /*0bd0*/  IMAD.MOV.U32 R15, RZ, RZ, 0x10 ;  /* 0x00000010ff0f7424 */ /* 0x000fe400078e00ff */
[----:B------:R-:W-:-:S07]  /*0be0*/  IMAD.MOV.U32 R14, RZ, RZ, -0x1 ;  /* 0xffffffffff0e7424 */ /* 0x000fce00078e00ff */
[----:B01---5:R-:W-:Y:S05]  /*0bf0*/  WARPSYNC.COLLECTIVE R14, `(.L_x_87) ;  /* 0x000000000e087348 */ /* 0x023fea0003c00000 */
[----:B-1----:R1:W2:Y:S02]  /*0c00*/  SHFL.DOWN P0, R13, R8, R15, R17 ;  /* 0x0800000f080d7389 */ /* 0x0022a40000000011 */
[----:B012--5:R-:W-:Y:S05]  /*0c10*/  ENDCOLLECTIVE ;  /* 0x000000000000791b */ /* 0x027fea0003800000 */
.L_x_87:
[----:B------:R-:W-:Y:S01]  /*0c20*/  HFMA2 R15, -RZ, RZ, 0, 4.76837158203125e-07 ;  /* 0x00000008ff0f7431 */ /* 0x000fe200000001ff */
[----:B------:R-:W-:-:S05]  /*0c30*/  MOV R9, R13 ;  /* 0x0000000d00097202 */ /* 0x000fca0000000f00 */
[----:B------:R-:W-:-:S04]  /*0c40*/  FADD R9, R9, R8 ;  /* 0x0000000809097221 */ /* 0x000fc80000000000 */
[----:B------:R-:W-:-:S07]  /*0c50*/  IMAD.MOV.U32 R8, RZ, RZ, R9 ;  /* 0x000000ffff087224 */ /* 0x000fce00078e0009 */
[----:B------:R-:W-:Y:S05]  /*0c60*/  WARPSYNC.COLLECTIVE R14, `(.L_x_88) ;  /* 0x000000000e087348 */ /* 0x000fea0003c00000 */
[----:B------:R0:W1:Y:S02]  /*0c70*/  SHFL.DOWN P0, R13, R8, R15, R17 ;  /* 0x0800000f080d7389 */ /* 0x0000640000000011 */
[----:B01----:R-:W-:Y:S05]  /*0c80*/  ENDCOLLECTIVE ;  /* 0x000000000000791b */ /* 0x003fea0003800000 */
.L_x_88:
[----:B------:R-:W-:Y:S02]  /*0c90*/  IMAD.MOV.U32 R15, RZ, RZ, 0x4 ;  /* 0x00000004ff0f7424 */ /* 0x000fe400078e00ff */
[----:B------:R-:W-:-:S04]  /*0ca0*/  IMAD.MOV.U32 R10, RZ, RZ, R13 ;  /* 0x000000ffff0a7224 */ /* 0x000fc800078e000d */
[----:B------:R-:W-:-:S05]  /*0cb0*/  FADD R10, R9, R10 ;  /* 0x0000000a090a7221 */ /* 0x000fca0000000000 */
[----:B------:R-:W-:-:S07]  /*0cc0*/  MOV R8, R10 ;  /* 0x0000000a00087202 */ /* 0x000fce0000000f00 */
[----:B------:R-:W-:Y:S05]  /*0cd0*/  WARPSYNC.COLLECTIVE R14, `(.L_x_89) ;  /* 0x000000000e087348 */ /* 0x000fea0003c00000 */
[----:B------:R0:W1:Y:S02]  /*0ce0*/  SHFL.DOWN P0, R13, R8, R15, R17 ;  /* 0x0800000f080d7389 */ /* 0x0000640000000011 */
[----:B01----:R-:W-:Y:S05]  /*0cf0*/  ENDCOLLECTIVE ;  /* 0x000000000000791b */ /* 0x003fea0003800000 */
.L_x_89:
[----:B------:R-:W-:Y:S01]  /*0d00*/  HFMA2 R15, -RZ, RZ, 0, 1.1920928955078125e-07 ;  /* 0x00000002ff0f7431 */ /* 0x000fe200000001ff */
[----:B------:R-:W-:-:S05]  /*0d10*/  MOV R11, R13 ;  /* 0x0000000d000b7202 */ /* 0x000fca0000000f00 */
[----:B------:R-:W-:-:S04]  /*0d20*/  FADD R11, R10, R11 ;  /* 0x0000000b0a0b7221 */ /* 0x000fc80000000000 */
[----:B------:R-:W-:-:S07]  /*0d30*/  IMAD.MOV.U32 R8, RZ, RZ, R11 ;  /* 0x000000ffff087224 */ /* 0x000fce00078e000b */
[----:B------:R-:W-:Y:S05]  /*0d40*/  WARPSYNC.COLLECTIVE R14, `(.L_x_90) ;  /* 0x000000000e087348 */ /* 0x000fea0003c00000 */
[----:B------:R0:W1:Y:S02]  /*0d50*/  SHFL.DOWN P0, R13, R8, R15, R17 ;  /* 0x0800000f080d7389 */ /* 0x0000640000000011 */
[----:B01----:R-:W-:Y:S05]  /*0d60*/  ENDCOLLECTIVE ;  /* 0x000000000000791b */ /* 0x003fea0003800000 */
.L_x_90:
[----:B------:R-:W-:Y:S02]  /*0d70*/  IMAD.MOV.U32 R15, RZ, RZ, 0x1 ;  /* 0x00000001ff0f7424 */ /* 0x000fe400078e00ff */
[----:B------:R-:W-:-:S04]  /*0d80*/  IMAD.MOV.U32 R12, RZ, RZ, R13 ;  /* 0x000000ffff0c7224 */ /* 0x000fc800078e000d */
[----:B------:R-:W-:-:S05]  /*0d90*/  FADD R12, R11, R12 ;  /* 0x0000000c0b0c7221 */ /* 0x000fca0000000000 */
[----:B------:R-:W-:-:S07]  /*0da0*/  MOV R8, R12 ;  /* 0x0000000c00087202 */ /* 0x000fce0000000f00 */
[----:B------:R-:W-:Y:S05]  /*0db0*/  WARPSYNC.COLLECTIVE R14, `(.L_x_91) ;  /* 0x000000000e087348 */ /* 0x000fea0003c00000 */
[----:B------:R0:W1:Y:S02]  /*0dc0*/  SHFL.DOWN P0, R13, R8, R15, R17 ;  /* 0x0800000f080d7389 */ /* 0x0000640000000011 */
[----:B01----:R-:W-:Y:S05]  /*0dd0*/  ENDCOLLECTIVE ;  /* 0x000000000000791b */ /* 0x003fea0003800000 */
.L_x_91:
[----:B------:R-:W-:Y:S05]  /*0de0*/  BRA `(.L_x_92) ;  /* 0xfffffff800207947 */ /* 0x000fea000383ffff */
        .weak           $__internal_2_$__cuda_sm20_rcp_rn_f32_slowpath
        .type           $__internal_2_$__cuda_sm20_rcp_rn_f32_slowpath,@function
        .size           $__internal_2_$__cuda_sm20_rcp_rn_f32_slowpath,(.L_x_99 - $__internal_2_$__cuda_sm20_rcp_rn_f32_slowpath)
$__internal_2_$__cuda_sm20_rcp_rn_f32_slowpath:
[----:B------:R-:W-:-:S04]  /*0df0*/  SHF.L.U32 R6, R0, 0x1, RZ ;  /* 0x0000000100067819 */ /* 0x000fc800000006ff */
[----:B------:R-:W-:-:S04]  /*0e00*/  SHF.R.U32.HI R6, RZ, 0x18, R6 ;  /* 0x00000018ff067819 */ /* 0x000fc80000011606 */
[----:B------:R-:W-:-:S13]  /*0e10*/  ISETP.NE.U32.AND P0, PT, R6, RZ, PT ;  /* 0x000000ff0600720c */ /* 0x000fda0003f05070 */
[----:B------:R-:W-:Y:S05]  /*0e20*/  @P0 BRA `(.L_x_93) ;  /* 0x00000000002c0947 */ /* 0x000fea0003800000 */
[----:B------:R-:W-:-:S05]  /*0e30*/  IMAD.SHL.U32 R6, R0, 0x2, RZ ;  /* 0x0000000200067824 */ /* 0x000fca00078e00ff */
        /* <DEDUP_REMOVED lines=10> */
.L_x_93:
[----:B------:R-:W-:-:S04]  /*0ee0*/  IADD3 R7, PT, PT, R6, -0xfd, RZ ;  /* 0xffffff0306077810 */ /* 0x000fc80007ffe0ff */
[----:B------:R-:W-:-:S13]  /*0ef0*/  ISETP.GT.U32.AND P0, PT, R7, 0x1, PT ;  /* 0x000000010700780c */ /* 0x000fda0003f04070 */
[----:B------:R-:W-:Y:S05]  /*0f00*/  @P0 BRA `(.L_x_95) ;  /* 0x0000000000780947 */ /* 0x000fea0003800000 */
[----:B------:R-:W-:Y:S01]  /*0f10*/  LOP3.LUT R9, R0, 0x7fffff, RZ, 0xc0, !PT ;  /* 0x007fffff00097812 */ /* 0x000fe200078ec0ff */
[----:B------:R-:W-:-:S03]  /*0f20*/  IMAD.MOV.U32 R14, RZ, RZ, 0x3 ;  /* 0x00000003ff0e7424 */ /* 0x000fc600078e00ff */
        /* <DEDUP_REMOVED lines=19> */
[----:B------:R-:W-:-:S05]  /*1060*/  SEL R7, RZ, 0x1, !P0 ;  /* 0x00000001ff077807 */ /* 0x000fca0004000000 */
[----:B------:R-:W-:-:S05]  /*1070*/  IMAD.MOV R7, RZ, RZ, -R7 ;  /* 0x000000ffff077224 */ /* 0x000fca00078e0a07 */
[----:B------:R-:W-:Y:S02]  /*1080*/  ISETP.GE.AND P0, PT, R7, RZ, PT ;  /* 0x000000ff0700720c */ /* 0x000fe40003f06270 */
[----:B------:R-:W-:-:S04]  /*1090*/  IADD3 R7, PT, PT, R6, -0xfc, RZ ;  /* 0xffffff0406077810 */ /* 0x000fc80007ffe0ff */
[----:B------:R-:W-:-:S07]  /*10a0*/  SHF.R.U32.HI R7, RZ, R7, R10 ;  /* 0x00000007ff077219 */ /* 0x000fce000001160a */
[----:B------:R-:W-:-:S05]  /*10b0*/  @!P0 VIADD R7, R7, 0x1 ;  /* 0x0000000107078836 */ /* 0x000fca0000000000 */
[----:B------:R-:W-:-:S04]  /*10c0*/  @!P1 SHF.L.U32 R7, R7, 0x1, RZ ;  /* 0x0000000107079819 */ /* 0x000fc800000006ff */
[----:B------:R-:W-:Y:S01]  /*10d0*/  LOP3.LUT R6, R7, 0x80000000, R0, 0xf8, !PT ;  /* 0x8000000007067812 */ /* 0x000fe200078ef800 */
[----:B------:R-:W-:Y:S06]  /*10e0*/  BRA `(.L_x_94) ;  /* 0x0000000000047947 */ /* 0x000fec0003800000 */
.L_x_95:
[----:B------:R0:W1:Y:S02]  /*10f0*/  MUFU.RCP R6, R0 ;  /* 0x0000000000067308 */ /* 0x0000640000001000 */
.L_x_94:
[----:B-1-3--:R-:W-:Y:S01]  /*1100*/  IMAD.MOV.U32 R9, RZ, RZ, R6 ;  /* 0x000000ffff097224 */ /* 0x00afe200078e0006 */
[----:B------:R-:W-:Y:S01]  /*1110*/  MOV R6, R4 ;  /* 0x0000000400067202 */ /* 0x000fe20000000f00 */
[----:B------:R-:W-:-:S04]  /*1120*/  IMAD.MOV.U32 R7, RZ, RZ, 0x0 ;  /* 0x00000000ff077424 */ /* 0x000fc800078e00ff */
[----:B0-2---:R-:W-:Y:S05]  /*1130*/  RET.REL.NODEC R6 `(wilders_batch_f32) ;  /* 0xffffffec06b07950 */ /* 0x005fea0003c3ffff */
.L_x_96:
        /* <DEDUP_REMOVED lines=12> */
.L_x_99:


//--------------------- .nv.shared.reserved.0     --------------------------
	.section	.nv.shared.reserved.0,"aw",@nobits
	.weak		__nv_reservedSMEM_offset_0_alias
	.size		__nv_reservedSMEM_offset_0_alias, 0, 64
	.other		__nv_reservedSMEM_offset_0_alias,@"STO_CUDA_RESERVED_SHARED STV_DEFAULT"
__nv_reservedSMEM_offset_0_alias:
	.zero		0
	.zero		64


//--------------------- .nv.shared.wilders_batch_f32 --------------------------
	.section	.nv.shared.wilders_batch_f32,"aw",@nobits
	.sectionflags	@""
	.align	4
.nv.shared.wilders_batch_f32:
	.zero		1152


//--------------------- .nv.constant0.wilders_many_series_one_param_f32 --------------------------
	.section	.nv.constant0.wilders_many_series_one_param_f32,"a",@progbits
	.sectionflags	@""
	.align	4
.nv.constant0.wilders_many_series_one_param_f32:
	.zero		936


//--------------------- .nv.constant0.wilders_batch_warp_scan_f32 --------------------------
	.section	.nv.constant0.wilders_batch_warp_scan_f32,"a",@progbits
	.sectionflags	@""
	.align	4
.nv.constant0.wilders_batch_warp_scan_f32:
	.zero		952


//--------------------- .nv.constant0.wilders_batch_f32 --------------------------
	.section	.nv.constant0.wilders_batch_f32,"a",@progbits
	.sectionflags	@""
	.align	4
.nv.constant0.wilders_batch_f32:
	.zero		952


//--------------------- SYMBOLS --------------------------

	.type		.nv.reservedSmem.offset0,@object
	.size		.nv.reservedSmem.offset0,0x4
	.type		.nv.reservedSmem.cap,@object
	.size		.nv.reservedSmem.cap,0x4
